//
// Generated by NVIDIA NVVM Compiler
//
// Compiler Build ID: CL-36424714
// Cuda compilation tools, release 13.0, V13.0.88
// Based on NVVM 20.0.0
//

.version 9.0
.target sm_100
.address_size 64

	// .globl	_Z20lib_match_mse_kernelIfEvPKT_S2_iiPS0_

.visible .entry _Z20lib_match_mse_kernelIfEvPKT_S2_iiPS0_(
	.param .u64 .ptr .align 1 _Z20lib_match_mse_kernelIfEvPKT_S2_iiPS0__param_0,
	.param .u64 .ptr .align 1 _Z20lib_match_mse_kernelIfEvPKT_S2_iiPS0__param_1,
	.param .u32 _Z20lib_match_mse_kernelIfEvPKT_S2_iiPS0__param_2,
	.param .u32 _Z20lib_match_mse_kernelIfEvPKT_S2_iiPS0__param_3,
	.param .u64 .ptr .align 1 _Z20lib_match_mse_kernelIfEvPKT_S2_iiPS0__param_4
)
{
	.reg .pred 	%p<10>;
	.reg .b32 	%r<30>;
	.reg .b32 	%f<85>;
	.reg .b64 	%rd<46>;

	ld.param.u64 	%rd12, [_Z20lib_match_mse_kernelIfEvPKT_S2_iiPS0__param_0];
	ld.param.u64 	%rd13, [_Z20lib_match_mse_kernelIfEvPKT_S2_iiPS0__param_1];
	ld.param.u32 	%r14, [_Z20lib_match_mse_kernelIfEvPKT_S2_iiPS0__param_2];
	ld.param.u32 	%r13, [_Z20lib_match_mse_kernelIfEvPKT_S2_iiPS0__param_3];
	ld.param.u64 	%rd11, [_Z20lib_match_mse_kernelIfEvPKT_S2_iiPS0__param_4];
	cvta.to.global.u64 	%rd1, %rd13;
	cvta.to.global.u64 	%rd2, %rd12;
	mov.u32 	%r15, %tid.x;
	mov.u32 	%r16, %ntid.x;
	mov.u32 	%r17, %ctaid.x;
	mad.lo.s32 	%r1, %r16, %r17, %r15;
	div.s32 	%r18, %r1, %r14;
	mul.lo.s32 	%r19, %r18, %r14;
	sub.s32 	%r20, %r1, %r19;
	mul.lo.s32 	%r21, %r18, %r13;
	cvt.s64.s32 	%rd3, %r21;
	mul.lo.s32 	%r22, %r21, %r14;
	cvt.s64.s32 	%rd14, %r22;
	mul.lo.s32 	%r23, %r20, %r13;
	cvt.s64.s32 	%rd15, %r23;
	add.s64 	%rd4, %rd14, %rd15;
	setp.lt.s32 	%p1, %r13, 1;
	mov.f32 	%f84, 0f00000000;
	@%p1 bra 	$L__BB0_12;
	and.b32  	%r2, %r13, 7;
	setp.lt.u32 	%p2, %r13, 8;
	mov.f32 	%f84, 0f00000000;
	mov.b32 	%r28, 0;
	@%p2 bra 	$L__BB0_4;
	and.b32  	%r28, %r13, 2147483640;
	neg.s32 	%r26, %r28;
	shl.b64 	%rd16, %rd3, 2;
	add.s64 	%rd17, %rd16, %rd2;
	add.s64 	%rd45, %rd17, 16;
	shl.b64 	%rd18, %rd4, 2;
	add.s64 	%rd19, %rd18, %rd1;
	add.s64 	%rd44, %rd19, 16;
	mov.f32 	%f84, 0f00000000;
$L__BB0_3:
	.pragma "nounroll";
	ld.global.f32 	%f17, [%rd45+-16];
	ld.global.f32 	%f18, [%rd44+-16];
	sub.f32 	%f19, %f17, %f18;
	fma.rn.f32 	%f20, %f19, %f19, %f84;
	ld.global.f32 	%f21, [%rd45+-12];
	ld.global.f32 	%f22, [%rd44+-12];
	sub.f32 	%f23, %f21, %f22;
	fma.rn.f32 	%f24, %f23, %f23, %f20;
	ld.global.f32 	%f25, [%rd45+-8];
	ld.global.f32 	%f26, [%rd44+-8];
	sub.f32 	%f27, %f25, %f26;
	fma.rn.f32 	%f28, %f27, %f27, %f24;
	ld.global.f32 	%f29, [%rd45+-4];
	ld.global.f32 	%f30, [%rd44+-4];
	sub.f32 	%f31, %f29, %f30;
	fma.rn.f32 	%f32, %f31, %f31, %f28;
	ld.global.f32 	%f33, [%rd45];
	ld.global.f32 	%f34, [%rd44];
	sub.f32 	%f35, %f33, %f34;
	fma.rn.f32 	%f36, %f35, %f35, %f32;
	ld.global.f32 	%f37, [%rd45+4];
	ld.global.f32 	%f38, [%rd44+4];
	sub.f32 	%f39, %f37, %f38;
	fma.rn.f32 	%f40, %f39, %f39, %f36;
	ld.global.f32 	%f41, [%rd45+8];
	ld.global.f32 	%f42, [%rd44+8];
	sub.f32 	%f43, %f41, %f42;
	fma.rn.f32 	%f44, %f43, %f43, %f40;
	ld.global.f32 	%f45, [%rd45+12];
	ld.global.f32 	%f46, [%rd44+12];
	sub.f32 	%f47, %f45, %f46;
	fma.rn.f32 	%f84, %f47, %f47, %f44;
	add.s32 	%r26, %r26, 8;
	add.s64 	%rd45, %rd45, 32;
	add.s64 	%rd44, %rd44, 32;
	setp.ne.s32 	%p3, %r26, 0;
	@%p3 bra 	$L__BB0_3;
$L__BB0_4:
	setp.eq.s32 	%p4, %r2, 0;
	@%p4 bra 	$L__BB0_12;
	and.b32  	%r8, %r13, 3;
	setp.lt.u32 	%p5, %r2, 4;
	@%p5 bra 	$L__BB0_7;
	cvt.u64.u32 	%rd20, %r28;
	add.s64 	%rd21, %rd20, %rd3;
	shl.b64 	%rd22, %rd21, 2;
	add.s64 	%rd23, %rd2, %rd22;
	ld.global.f32 	%f49, [%rd23];
	add.s64 	%rd24, %rd4, %rd20;
	shl.b64 	%rd25, %rd24, 2;
	add.s64 	%rd26, %rd1, %rd25;
	ld.global.f32 	%f50, [%rd26];
	sub.f32 	%f51, %f49, %f50;
	fma.rn.f32 	%f52, %f51, %f51, %f84;
	ld.global.f32 	%f53, [%rd23+4];
	ld.global.f32 	%f54, [%rd26+4];
	sub.f32 	%f55, %f53, %f54;
	fma.rn.f32 	%f56, %f55, %f55, %f52;
	ld.global.f32 	%f57, [%rd23+8];
	ld.global.f32 	%f58, [%rd26+8];
	sub.f32 	%f59, %f57, %f58;
	fma.rn.f32 	%f60, %f59, %f59, %f56;
	ld.global.f32 	%f61, [%rd23+12];
	ld.global.f32 	%f62, [%rd26+12];
	sub.f32 	%f63, %f61, %f62;
	fma.rn.f32 	%f84, %f63, %f63, %f60;
	add.s32 	%r28, %r28, 4;
$L__BB0_7:
	setp.eq.s32 	%p6, %r8, 0;
	@%p6 bra 	$L__BB0_12;
	setp.eq.s32 	%p7, %r8, 1;
	@%p7 bra 	$L__BB0_10;
	cvt.u64.u32 	%rd27, %r28;
	add.s64 	%rd28, %rd27, %rd3;
	shl.b64 	%rd29, %rd28, 2;
	add.s64 	%rd30, %rd2, %rd29;
	ld.global.f32 	%f65, [%rd30];
	add.s64 	%rd31, %rd4, %rd27;
	shl.b64 	%rd32, %rd31, 2;
	add.s64 	%rd33, %rd1, %rd32;
	ld.global.f32 	%f66, [%rd33];
	sub.f32 	%f67, %f65, %f66;
	fma.rn.f32 	%f68, %f67, %f67, %f84;
	ld.global.f32 	%f69, [%rd30+4];
	ld.global.f32 	%f70, [%rd33+4];
	sub.f32 	%f71, %f69, %f70;
	fma.rn.f32 	%f84, %f71, %f71, %f68;
	add.s32 	%r28, %r28, 2;
$L__BB0_10:
	and.b32  	%r25, %r13, 1;
	setp.eq.b32 	%p8, %r25, 1;
	not.pred 	%p9, %p8;
	@%p9 bra 	$L__BB0_12;
	cvt.u64.u32 	%rd34, %r28;
	add.s64 	%rd35, %rd34, %rd3;
	shl.b64 	%rd36, %rd35, 2;
	add.s64 	%rd37, %rd2, %rd36;
	ld.global.f32 	%f72, [%rd37];
	add.s64 	%rd38, %rd4, %rd34;
	shl.b64 	%rd39, %rd38, 2;
	add.s64 	%rd40, %rd1, %rd39;
	ld.global.f32 	%f73, [%rd40];
	sub.f32 	%f74, %f72, %f73;
	fma.rn.f32 	%f84, %f74, %f74, %f84;
$L__BB0_12:
	cvta.to.global.u64 	%rd41, %rd11;
	cvt.rn.f32.s32 	%f75, %r13;
	div.rn.f32 	%f76, %f84, %f75;
	mul.wide.s32 	%rd42, %r1, 4;
	add.s64 	%rd43, %rd41, %rd42;
	st.global.f32 	[%rd43], %f76;
	ret;

}
	// .globl	_Z20lib_match_mse_kernelIdEvPKT_S2_iiPS0_
.visible .entry _Z20lib_match_mse_kernelIdEvPKT_S2_iiPS0_(
	.param .u64 .ptr .align 1 _Z20lib_match_mse_kernelIdEvPKT_S2_iiPS0__param_0,
	.param .u64 .ptr .align 1 _Z20lib_match_mse_kernelIdEvPKT_S2_iiPS0__param_1,
	.param .u32 _Z20lib_match_mse_kernelIdEvPKT_S2_iiPS0__param_2,
	.param .u32 _Z20lib_match_mse_kernelIdEvPKT_S2_iiPS0__param_3,
	.param .u64 .ptr .align 1 _Z20lib_match_mse_kernelIdEvPKT_S2_iiPS0__param_4
)
{
	.reg .pred 	%p<10>;
	.reg .b32 	%r<30>;
	.reg .b64 	%rd<46>;
	.reg .b64 	%fd<85>;

	ld.param.u64 	%rd12, [_Z20lib_match_mse_kernelIdEvPKT_S2_iiPS0__param_0];
	ld.param.u64 	%rd13, [_Z20lib_match_mse_kernelIdEvPKT_S2_iiPS0__param_1];
	ld.param.u32 	%r14, [_Z20lib_match_mse_kernelIdEvPKT_S2_iiPS0__param_2];
	ld.param.u32 	%r13, [_Z20lib_match_mse_kernelIdEvPKT_S2_iiPS0__param_3];
	ld.param.u64 	%rd11, [_Z20lib_match_mse_kernelIdEvPKT_S2_iiPS0__param_4];
	cvta.to.global.u64 	%rd1, %rd13;
	cvta.to.global.u64 	%rd2, %rd12;
	mov.u32 	%r15, %tid.x;
	mov.u32 	%r16, %ntid.x;
	mov.u32 	%r17, %ctaid.x;
	mad.lo.s32 	%r1, %r16, %r17, %r15;
	div.s32 	%r18, %r1, %r14;
	mul.lo.s32 	%r19, %r18, %r14;
	sub.s32 	%r20, %r1, %r19;
	mul.lo.s32 	%r21, %r18, %r13;
	cvt.s64.s32 	%rd3, %r21;
	mul.lo.s32 	%r22, %r21, %r14;
	cvt.s64.s32 	%rd14, %r22;
	mul.lo.s32 	%r23, %r20, %r13;
	cvt.s64.s32 	%rd15, %r23;
	add.s64 	%rd4, %rd14, %rd15;
	setp.lt.s32 	%p1, %r13, 1;
	mov.f64 	%fd84, 0d0000000000000000;
	@%p1 bra 	$L__BB1_12;
	and.b32  	%r2, %r13, 7;
	setp.lt.u32 	%p2, %r13, 8;
	mov.f64 	%fd84, 0d0000000000000000;
	mov.b32 	%r28, 0;
	@%p2 bra 	$L__BB1_4;
	and.b32  	%r28, %r13, 2147483640;
	neg.s32 	%r26, %r28;
	shl.b64 	%rd16, %rd3, 3;
	add.s64 	%rd17, %rd16, %rd2;
	add.s64 	%rd45, %rd17, 32;
	shl.b64 	%rd18, %rd4, 3;
	add.s64 	%rd19, %rd18, %rd1;
	add.s64 	%rd44, %rd19, 32;
	mov.f64 	%fd84, 0d0000000000000000;
$L__BB1_3:
	.pragma "nounroll";
	ld.global.f64 	%fd17, [%rd45+-32];
	ld.global.f64 	%fd18, [%rd44+-32];
	sub.f64 	%fd19, %fd17, %fd18;
	fma.rn.f64 	%fd20, %fd19, %fd19, %fd84;
	ld.global.f64 	%fd21, [%rd45+-24];
	ld.global.f64 	%fd22, [%rd44+-24];
	sub.f64 	%fd23, %fd21, %fd22;
	fma.rn.f64 	%fd24, %fd23, %fd23, %fd20;
	ld.global.f64 	%fd25, [%rd45+-16];
	ld.global.f64 	%fd26, [%rd44+-16];
	sub.f64 	%fd27, %fd25, %fd26;
	fma.rn.f64 	%fd28, %fd27, %fd27, %fd24;
	ld.global.f64 	%fd29, [%rd45+-8];
	ld.global.f64 	%fd30, [%rd44+-8];
	sub.f64 	%fd31, %fd29, %fd30;
	fma.rn.f64 	%fd32, %fd31, %fd31, %fd28;
	ld.global.f64 	%fd33, [%rd45];
	ld.global.f64 	%fd34, [%rd44];
	sub.f64 	%fd35, %fd33, %fd34;
	fma.rn.f64 	%fd36, %fd35, %fd35, %fd32;
	ld.global.f64 	%fd37, [%rd45+8];
	ld.global.f64 	%fd38, [%rd44+8];
	sub.f64 	%fd39, %fd37, %fd38;
	fma.rn.f64 	%fd40, %fd39, %fd39, %fd36;
	ld.global.f64 	%fd41, [%rd45+16];
	ld.global.f64 	%fd42, [%rd44+16];
	sub.f64 	%fd43, %fd41, %fd42;
	fma.rn.f64 	%fd44, %fd43, %fd43, %fd40;
	ld.global.f64 	%fd45, [%rd45+24];
	ld.global.f64 	%fd46, [%rd44+24];
	sub.f64 	%fd47, %fd45, %fd46;
	fma.rn.f64 	%fd84, %fd47, %fd47, %fd44;
	add.s32 	%r26, %r26, 8;
	add.s64 	%rd45, %rd45, 64;
	add.s64 	%rd44, %rd44, 64;
	setp.ne.s32 	%p3, %r26, 0;
	@%p3 bra 	$L__BB1_3;
$L__BB1_4:
	setp.eq.s32 	%p4, %r2, 0;
	@%p4 bra 	$L__BB1_12;
	and.b32  	%r8, %r13, 3;
	setp.lt.u32 	%p5, %r2, 4;
	@%p5 bra 	$L__BB1_7;
	cvt.u64.u32 	%rd20, %r28;
	add.s64 	%rd21, %rd20, %rd3;
	shl.b64 	%rd22, %rd21, 3;
	add.s64 	%rd23, %rd2, %rd22;
	ld.global.f64 	%fd49, [%rd23];
	add.s64 	%rd24, %rd4, %rd20;
	shl.b64 	%rd25, %rd24, 3;
	add.s64 	%rd26, %rd1, %rd25;
	ld.global.f64 	%fd50, [%rd26];
	sub.f64 	%fd51, %fd49, %fd50;
	fma.rn.f64 	%fd52, %fd51, %fd51, %fd84;
	ld.global.f64 	%fd53, [%rd23+8];
	ld.global.f64 	%fd54, [%rd26+8];
	sub.f64 	%fd55, %fd53, %fd54;
	fma.rn.f64 	%fd56, %fd55, %fd55, %fd52;
	ld.global.f64 	%fd57, [%rd23+16];
	ld.global.f64 	%fd58, [%rd26+16];
	sub.f64 	%fd59, %fd57, %fd58;
	fma.rn.f64 	%fd60, %fd59, %fd59, %fd56;
	ld.global.f64 	%fd61, [%rd23+24];
	ld.global.f64 	%fd62, [%rd26+24];
	sub.f64 	%fd63, %fd61, %fd62;
	fma.rn.f64 	%fd84, %fd63, %fd63, %fd60;
	add.s32 	%r28, %r28, 4;
$L__BB1_7:
	setp.eq.s32 	%p6, %r8, 0;
	@%p6 bra 	$L__BB1_12;
	setp.eq.s32 	%p7, %r8, 1;
	@%p7 bra 	$L__BB1_10;
	cvt.u64.u32 	%rd27, %r28;
	add.s64 	%rd28, %rd27, %rd3;
	shl.b64 	%rd29, %rd28, 3;
	add.s64 	%rd30, %rd2, %rd29;
	ld.global.f64 	%fd65, [%rd30];
	add.s64 	%rd31, %rd4, %rd27;
	shl.b64 	%rd32, %rd31, 3;
	add.s64 	%rd33, %rd1, %rd32;
	ld.global.f64 	%fd66, [%rd33];
	sub.f64 	%fd67, %fd65, %fd66;
	fma.rn.f64 	%fd68, %fd67, %fd67, %fd84;
	ld.global.f64 	%fd69, [%rd30+8];
	ld.global.f64 	%fd70, [%rd33+8];
	sub.f64 	%fd71, %fd69, %fd70;
	fma.rn.f64 	%fd84, %fd71, %fd71, %fd68;
	add.s32 	%r28, %r28, 2;
$L__BB1_10:
	and.b32  	%r25, %r13, 1;
	setp.eq.b32 	%p8, %r25, 1;
	not.pred 	%p9, %p8;
	@%p9 bra 	$L__BB1_12;
	cvt.u64.u32 	%rd34, %r28;
	add.s64 	%rd35, %rd34, %rd3;
	shl.b64 	%rd36, %rd35, 3;
	add.s64 	%rd37, %rd2, %rd36;
	ld.global.f64 	%fd72, [%rd37];
	add.s64 	%rd38, %rd4, %rd34;
	shl.b64 	%rd39, %rd38, 3;
	add.s64 	%rd40, %rd1, %rd39;
	ld.global.f64 	%fd73, [%rd40];
	sub.f64 	%fd74, %fd72, %fd73;
	fma.rn.f64 	%fd84, %fd74, %fd74, %fd84;
$L__BB1_12:
	cvta.to.global.u64 	%rd41, %rd11;
	cvt.rn.f64.s32 	%fd75, %r13;
	div.rn.f64 	%fd76, %fd84, %fd75;
	mul.wide.s32 	%rd42, %r1, 8;
	add.s64 	%rd43, %rd41, %rd42;
	st.global.f64 	[%rd43], %fd76;
	ret;

}
	// .globl	_Z20lib_match_mse_kernelIfEvPKT_S2_iiPS0_i
.visible .entry _Z20lib_match_mse_kernelIfEvPKT_S2_iiPS0_i(
	.param .u64 .ptr .align 1 _Z20lib_match_mse_kernelIfEvPKT_S2_iiPS0_i_param_0,
	.param .u64 .ptr .align 1 _Z20lib_match_mse_kernelIfEvPKT_S2_iiPS0_i_param_1,
	.param .u32 _Z20lib_match_mse_kernelIfEvPKT_S2_iiPS0_i_param_2,
	.param .u32 _Z20lib_match_mse_kernelIfEvPKT_S2_iiPS0_i_param_3,
	.param .u64 .ptr .align 1 _Z20lib_match_mse_kernelIfEvPKT_S2_iiPS0_i_param_4,
	.param .u32 _Z20lib_match_mse_kernelIfEvPKT_S2_iiPS0_i_param_5
)
{
	.reg .pred 	%p<11>;
	.reg .b32 	%r<31>;
	.reg .b32 	%f<85>;
	.reg .b64 	%rd<46>;

	ld.param.u64 	%rd12, [_Z20lib_match_mse_kernelIfEvPKT_S2_iiPS0_i_param_0];
	ld.param.u64 	%rd13, [_Z20lib_match_mse_kernelIfEvPKT_S2_iiPS0_i_param_1];
	ld.param.u32 	%r13, [_Z20lib_match_mse_kernelIfEvPKT_S2_iiPS0_i_param_2];
	ld.param.u32 	%r14, [_Z20lib_match_mse_kernelIfEvPKT_S2_iiPS0_i_param_3];
	ld.param.u64 	%rd11, [_Z20lib_match_mse_kernelIfEvPKT_S2_iiPS0_i_param_4];
	ld.param.u32 	%r15, [_Z20lib_match_mse_kernelIfEvPKT_S2_iiPS0_i_param_5];
	cvta.to.global.u64 	%rd1, %rd13;
	cvta.to.global.u64 	%rd2, %rd12;
	mov.u32 	%r16, %tid.x;
	mov.u32 	%r17, %ntid.x;
	mov.u32 	%r18, %ctaid.x;
	mad.lo.s32 	%r1, %r17, %r18, %r16;
	setp.ge.s32 	%p1, %r1, %r15;
	@%p1 bra 	$L__BB2_14;
	div.s32 	%r19, %r1, %r13;
	mul.lo.s32 	%r20, %r19, %r13;
	sub.s32 	%r21, %r1, %r20;
	mul.lo.s32 	%r22, %r19, %r14;
	cvt.s64.s32 	%rd3, %r22;
	mul.lo.s32 	%r23, %r22, %r13;
	cvt.s64.s32 	%rd14, %r23;
	mul.lo.s32 	%r24, %r21, %r14;
	cvt.s64.s32 	%rd15, %r24;
	add.s64 	%rd4, %rd14, %rd15;
	setp.lt.s32 	%p2, %r14, 1;
	mov.f32 	%f84, 0f00000000;
	@%p2 bra 	$L__BB2_13;
	and.b32  	%r2, %r14, 7;
	setp.lt.u32 	%p3, %r14, 8;
	mov.f32 	%f84, 0f00000000;
	mov.b32 	%r29, 0;
	@%p3 bra 	$L__BB2_5;
	and.b32  	%r29, %r14, 2147483640;
	neg.s32 	%r27, %r29;
	shl.b64 	%rd16, %rd3, 2;
	add.s64 	%rd17, %rd16, %rd2;
	add.s64 	%rd45, %rd17, 16;
	shl.b64 	%rd18, %rd4, 2;
	add.s64 	%rd19, %rd18, %rd1;
	add.s64 	%rd44, %rd19, 16;
	mov.f32 	%f84, 0f00000000;
$L__BB2_4:
	.pragma "nounroll";
	ld.global.f32 	%f17, [%rd45+-16];
	ld.global.f32 	%f18, [%rd44+-16];
	sub.f32 	%f19, %f17, %f18;
	fma.rn.f32 	%f20, %f19, %f19, %f84;
	ld.global.f32 	%f21, [%rd45+-12];
	ld.global.f32 	%f22, [%rd44+-12];
	sub.f32 	%f23, %f21, %f22;
	fma.rn.f32 	%f24, %f23, %f23, %f20;
	ld.global.f32 	%f25, [%rd45+-8];
	ld.global.f32 	%f26, [%rd44+-8];
	sub.f32 	%f27, %f25, %f26;
	fma.rn.f32 	%f28, %f27, %f27, %f24;
	ld.global.f32 	%f29, [%rd45+-4];
	ld.global.f32 	%f30, [%rd44+-4];
	sub.f32 	%f31, %f29, %f30;
	fma.rn.f32 	%f32, %f31, %f31, %f28;
	ld.global.f32 	%f33, [%rd45];
	ld.global.f32 	%f34, [%rd44];
	sub.f32 	%f35, %f33, %f34;
	fma.rn.f32 	%f36, %f35, %f35, %f32;
	ld.global.f32 	%f37, [%rd45+4];
	ld.global.f32 	%f38, [%rd44+4];
	sub.f32 	%f39, %f37, %f38;
	fma.rn.f32 	%f40, %f39, %f39, %f36;
	ld.global.f32 	%f41, [%rd45+8];
	ld.global.f32 	%f42, [%rd44+8];
	sub.f32 	%f43, %f41, %f42;
	fma.rn.f32 	%f44, %f43, %f43, %f40;
	ld.global.f32 	%f45, [%rd45+12];
	ld.global.f32 	%f46, [%rd44+12];
	sub.f32 	%f47, %f45, %f46;
	fma.rn.f32 	%f84, %f47, %f47, %f44;
	add.s32 	%r27, %r27, 8;
	add.s64 	%rd45, %rd45, 32;
	add.s64 	%rd44, %rd44, 32;
	setp.ne.s32 	%p4, %r27, 0;
	@%p4 bra 	$L__BB2_4;
$L__BB2_5:
	setp.eq.s32 	%p5, %r2, 0;
	@%p5 bra 	$L__BB2_13;
	and.b32  	%r8, %r14, 3;
	setp.lt.u32 	%p6, %r2, 4;
	@%p6 bra 	$L__BB2_8;
	cvt.u64.u32 	%rd20, %r29;
	add.s64 	%rd21, %rd20, %rd3;
	shl.b64 	%rd22, %rd21, 2;
	add.s64 	%rd23, %rd2, %rd22;
	ld.global.f32 	%f49, [%rd23];
	add.s64 	%rd24, %rd4, %rd20;
	shl.b64 	%rd25, %rd24, 2;
	add.s64 	%rd26, %rd1, %rd25;
	ld.global.f32 	%f50, [%rd26];
	sub.f32 	%f51, %f49, %f50;
	fma.rn.f32 	%f52, %f51, %f51, %f84;
	ld.global.f32 	%f53, [%rd23+4];
	ld.global.f32 	%f54, [%rd26+4];
	sub.f32 	%f55, %f53, %f54;
	fma.rn.f32 	%f56, %f55, %f55, %f52;
	ld.global.f32 	%f57, [%rd23+8];
	ld.global.f32 	%f58, [%rd26+8];
	sub.f32 	%f59, %f57, %f58;
	fma.rn.f32 	%f60, %f59, %f59, %f56;
	ld.global.f32 	%f61, [%rd23+12];
	ld.global.f32 	%f62, [%rd26+12];
	sub.f32 	%f63, %f61, %f62;
	fma.rn.f32 	%f84, %f63, %f63, %f60;
	add.s32 	%r29, %r29, 4;
$L__BB2_8:
	setp.eq.s32 	%p7, %r8, 0;
	@%p7 bra 	$L__BB2_13;
	setp.eq.s32 	%p8, %r8, 1;
	@%p8 bra 	$L__BB2_11;
	cvt.u64.u32 	%rd27, %r29;
	add.s64 	%rd28, %rd27, %rd3;
	shl.b64 	%rd29, %rd28, 2;
	add.s64 	%rd30, %rd2, %rd29;
	ld.global.f32 	%f65, [%rd30];
	add.s64 	%rd31, %rd4, %rd27;
	shl.b64 	%rd32, %rd31, 2;
	add.s64 	%rd33, %rd1, %rd32;
	ld.global.f32 	%f66, [%rd33];
	sub.f32 	%f67, %f65, %f66;
	fma.rn.f32 	%f68, %f67, %f67, %f84;
	ld.global.f32 	%f69, [%rd30+4];
	ld.global.f32 	%f70, [%rd33+4];
	sub.f32 	%f71, %f69, %f70;
	fma.rn.f32 	%f84, %f71, %f71, %f68;
	add.s32 	%r29, %r29, 2;
$L__BB2_11:
	and.b32  	%r26, %r14, 1;
	setp.eq.b32 	%p9, %r26, 1;
	not.pred 	%p10, %p9;
	@%p10 bra 	$L__BB2_13;
	cvt.u64.u32 	%rd34, %r29;
	add.s64 	%rd35, %rd34, %rd3;
	shl.b64 	%rd36, %rd35, 2;
	add.s64 	%rd37, %rd2, %rd36;
	ld.global.f32 	%f72, [%rd37];
	add.s64 	%rd38, %rd4, %rd34;
	shl.b64 	%rd39, %rd38, 2;
	add.s64 	%rd40, %rd1, %rd39;
	ld.global.f32 	%f73, [%rd40];
	sub.f32 	%f74, %f72, %f73;
	fma.rn.f32 	%f84, %f74, %f74, %f84;
$L__BB2_13:
	cvt.rn.f32.s32 	%f75, %r14;
	div.rn.f32 	%f76, %f84, %f75;
	cvta.to.global.u64 	%rd41, %rd11;
	mul.wide.s32 	%rd42, %r1, 4;
	add.s64 	%rd43, %rd41, %rd42;
	st.global.f32 	[%rd43], %f76;
$L__BB2_14:
	ret;

}
	// .globl	_Z20lib_match_mse_kernelIdEvPKT_S2_iiPS0_i
.visible .entry _Z20lib_match_mse_kernelIdEvPKT_S2_iiPS0_i(
	.param .u64 .ptr .align 1 _Z20lib_match_mse_kernelIdEvPKT_S2_iiPS0_i_param_0,
	.param .u64 .ptr .align 1 _Z20lib_match_mse_kernelIdEvPKT_S2_iiPS0_i_param_1,
	.param .u32 _Z20lib_match_mse_kernelIdEvPKT_S2_iiPS0_i_param_2,
	.param .u32 _Z20lib_match_mse_kernelIdEvPKT_S2_iiPS0_i_param_3,
	.param .u64 .ptr .align 1 _Z20lib_match_mse_kernelIdEvPKT_S2_iiPS0_i_param_4,
	.param .u32 _Z20lib_match_mse_kernelIdEvPKT_S2_iiPS0_i_param_5
)
{
	.reg .pred 	%p<11>;
	.reg .b32 	%r<31>;
	.reg .b64 	%rd<46>;
	.reg .b64 	%fd<85>;

	ld.param.u64 	%rd12, [_Z20lib_match_mse_kernelIdEvPKT_S2_iiPS0_i_param_0];
	ld.param.u64 	%rd13, [_Z20lib_match_mse_kernelIdEvPKT_S2_iiPS0_i_param_1];
	ld.param.u32 	%r13, [_Z20lib_match_mse_kernelIdEvPKT_S2_iiPS0_i_param_2];
	ld.param.u32 	%r14, [_Z20lib_match_mse_kernelIdEvPKT_S2_iiPS0_i_param_3];
	ld.param.u64 	%rd11, [_Z20lib_match_mse_kernelIdEvPKT_S2_iiPS0_i_param_4];
	ld.param.u32 	%r15, [_Z20lib_match_mse_kernelIdEvPKT_S2_iiPS0_i_param_5];
	cvta.to.global.u64 	%rd1, %rd13;
	cvta.to.global.u64 	%rd2, %rd12;
	mov.u32 	%r16, %tid.x;
	mov.u32 	%r17, %ntid.x;
	mov.u32 	%r18, %ctaid.x;
	mad.lo.s32 	%r1, %r17, %r18, %r16;
	setp.ge.s32 	%p1, %r1, %r15;
	@%p1 bra 	$L__BB3_14;
	div.s32 	%r19, %r1, %r13;
	mul.lo.s32 	%r20, %r19, %r13;
	sub.s32 	%r21, %r1, %r20;
	mul.lo.s32 	%r22, %r19, %r14;
	cvt.s64.s32 	%rd3, %r22;
	mul.lo.s32 	%r23, %r22, %r13;
	cvt.s64.s32 	%rd14, %r23;
	mul.lo.s32 	%r24, %r21, %r14;
	cvt.s64.s32 	%rd15, %r24;
	add.s64 	%rd4, %rd14, %rd15;
	setp.lt.s32 	%p2, %r14, 1;
	mov.f64 	%fd84, 0d0000000000000000;
	@%p2 bra 	$L__BB3_13;
	and.b32  	%r2, %r14, 7;
	setp.lt.u32 	%p3, %r14, 8;
	mov.f64 	%fd84, 0d0000000000000000;
	mov.b32 	%r29, 0;
	@%p3 bra 	$L__BB3_5;
	and.b32  	%r29, %r14, 2147483640;
	neg.s32 	%r27, %r29;
	shl.b64 	%rd16, %rd3, 3;
	add.s64 	%rd17, %rd16, %rd2;
	add.s64 	%rd45, %rd17, 32;
	shl.b64 	%rd18, %rd4, 3;
	add.s64 	%rd19, %rd18, %rd1;
	add.s64 	%rd44, %rd19, 32;
	mov.f64 	%fd84, 0d0000000000000000;
$L__BB3_4:
	.pragma "nounroll";
	ld.global.f64 	%fd17, [%rd45+-32];
	ld.global.f64 	%fd18, [%rd44+-32];
	sub.f64 	%fd19, %fd17, %fd18;
	fma.rn.f64 	%fd20, %fd19, %fd19, %fd84;
	ld.global.f64 	%fd21, [%rd45+-24];
	ld.global.f64 	%fd22, [%rd44+-24];
	sub.f64 	%fd23, %fd21, %fd22;
	fma.rn.f64 	%fd24, %fd23, %fd23, %fd20;
	ld.global.f64 	%fd25, [%rd45+-16];
	ld.global.f64 	%fd26, [%rd44+-16];
	sub.f64 	%fd27, %fd25, %fd26;
	fma.rn.f64 	%fd28, %fd27, %fd27, %fd24;
	ld.global.f64 	%fd29, [%rd45+-8];
	ld.global.f64 	%fd30, [%rd44+-8];
	sub.f64 	%fd31, %fd29, %fd30;
	fma.rn.f64 	%fd32, %fd31, %fd31, %fd28;
	ld.global.f64 	%fd33, [%rd45];
	ld.global.f64 	%fd34, [%rd44];
	sub.f64 	%fd35, %fd33, %fd34;
	fma.rn.f64 	%fd36, %fd35, %fd35, %fd32;
	ld.global.f64 	%fd37, [%rd45+8];
	ld.global.f64 	%fd38, [%rd44+8];
	sub.f64 	%fd39, %fd37, %fd38;
	fma.rn.f64 	%fd40, %fd39, %fd39, %fd36;
	ld.global.f64 	%fd41, [%rd45+16];
	ld.global.f64 	%fd42, [%rd44+16];
	sub.f64 	%fd43, %fd41, %fd42;
	fma.rn.f64 	%fd44, %fd43, %fd43, %fd40;
	ld.global.f64 	%fd45, [%rd45+24];
	ld.global.f64 	%fd46, [%rd44+24];
	sub.f64 	%fd47, %fd45, %fd46;
	fma.rn.f64 	%fd84, %fd47, %fd47, %fd44;
	add.s32 	%r27, %r27, 8;
	add.s64 	%rd45, %rd45, 64;
	add.s64 	%rd44, %rd44, 64;
	setp.ne.s32 	%p4, %r27, 0;
	@%p4 bra 	$L__BB3_4;
$L__BB3_5:
	setp.eq.s32 	%p5, %r2, 0;
	@%p5 bra 	$L__BB3_13;
	and.b32  	%r8, %r14, 3;
	setp.lt.u32 	%p6, %r2, 4;
	@%p6 bra 	$L__BB3_8;
	cvt.u64.u32 	%rd20, %r29;
	add.s64 	%rd21, %rd20, %rd3;
	shl.b64 	%rd22, %rd21, 3;
	add.s64 	%rd23, %rd2, %rd22;
	ld.global.f64 	%fd49, [%rd23];
	add.s64 	%rd24, %rd4, %rd20;
	shl.b64 	%rd25, %rd24, 3;
	add.s64 	%rd26, %rd1, %rd25;
	ld.global.f64 	%fd50, [%rd26];
	sub.f64 	%fd51, %fd49, %fd50;
	fma.rn.f64 	%fd52, %fd51, %fd51, %fd84;
	ld.global.f64 	%fd53, [%rd23+8];
	ld.global.f64 	%fd54, [%rd26+8];
	sub.f64 	%fd55, %fd53, %fd54;
	fma.rn.f64 	%fd56, %fd55, %fd55, %fd52;
	ld.global.f64 	%fd57, [%rd23+16];
	ld.global.f64 	%fd58, [%rd26+16];
	sub.f64 	%fd59, %fd57, %fd58;
	fma.rn.f64 	%fd60, %fd59, %fd59, %fd56;
	ld.global.f64 	%fd61, [%rd23+24];
	ld.global.f64 	%fd62, [%rd26+24];
	sub.f64 	%fd63, %fd61, %fd62;
	fma.rn.f64 	%fd84, %fd63, %fd63, %fd60;
	add.s32 	%r29, %r29, 4;
$L__BB3_8:
	setp.eq.s32 	%p7, %r8, 0;
	@%p7 bra 	$L__BB3_13;
	setp.eq.s32 	%p8, %r8, 1;
	@%p8 bra 	$L__BB3_11;
	cvt.u64.u32 	%rd27, %r29;
	add.s64 	%rd28, %rd27, %rd3;
	shl.b64 	%rd29, %rd28, 3;
	add.s64 	%rd30, %rd2, %rd29;
	ld.global.f64 	%fd65, [%rd30];
	add.s64 	%rd31, %rd4, %rd27;
	shl.b64 	%rd32, %rd31, 3;
	add.s64 	%rd33, %rd1, %rd32;
	ld.global.f64 	%fd66, [%rd33];
	sub.f64 	%fd67, %fd65, %fd66;
	fma.rn.f64 	%fd68, %fd67, %fd67, %fd84;
	ld.global.f64 	%fd69, [%rd30+8];
	ld.global.f64 	%fd70, [%rd33+8];
	sub.f64 	%fd71, %fd69, %fd70;
	fma.rn.f64 	%fd84, %fd71, %fd71, %fd68;
	add.s32 	%r29, %r29, 2;
$L__BB3_11:
	and.b32  	%r26, %r14, 1;
	setp.eq.b32 	%p9, %r26, 1;
	not.pred 	%p10, %p9;
	@%p10 bra 	$L__BB3_13;
	cvt.u64.u32 	%rd34, %r29;
	add.s64 	%rd35, %rd34, %rd3;
	shl.b64 	%rd36, %rd35, 3;
	add.s64 	%rd37, %rd2, %rd36;
	ld.global.f64 	%fd72, [%rd37];
	add.s64 	%rd38, %rd4, %rd34;
	shl.b64 	%rd39, %rd38, 3;
	add.s64 	%rd40, %rd1, %rd39;
	ld.global.f64 	%fd73, [%rd40];
	sub.f64 	%fd74, %fd72, %fd73;
	fma.rn.f64 	%fd84, %fd74, %fd74, %fd84;
$L__BB3_13:
	cvt.rn.f64.s32 	%fd75, %r14;
	div.rn.f64 	%fd76, %fd84, %fd75;
	cvta.to.global.u64 	%rd41, %rd11;
	mul.wide.s32 	%rd42, %r1, 8;
	add.s64 	%rd43, %rd41, %rd42;
	st.global.f64 	[%rd43], %fd76;
$L__BB3_14:
	ret;

}


// ===== COMPILED SASS (sm_100) =====

	.target	sm_100

	.elftype	@"ET_EXEC"


//--------------------- .note.nv.tkinfo           --------------------------
	.section	.note.nv.tkinfo,"",@"SHT_NOTE"
	.sectionflags	@"SHF_NOTE_NV_TKINFO"
	.tkinfo
        /*0018*/ 	.word	0x00000002
        /*0030*/ 	.string	""
        /*0030*/ 	.string	"ptxas"
        /*0030*/ 	.string	"Cuda compilation tools, release 13.0, V13.0.88"
        /*0030*/ 	.string	"Build cuda_13.0.r13.0/compiler.36424714_0"
        /*0030*/ 	.string	"-arch sm_100 -m 64 "



//--------------------- .note.nv.cuinfo           --------------------------
	.section	.note.nv.cuinfo,"",@"SHT_NOTE"
	.sectionflags	@"SHF_NOTE_NV_CUINFO"
        /*0018*/ 	.short	0x0002
        /*001a*/ 	.short	0x0064
        /*001c*/ 	.short	0x0082
	.zero		2


//--------------------- .nv.info                  --------------------------
	.section	.nv.info,"",@"SHT_CUDA_INFO"
	.align	4


	//----- nvinfo : EIATTR_REGCOUNT
	.align		4
        /*0000*/ 	.byte	0x04, 0x2f
        /*0002*/ 	.short	(.L_1 - .L_0)
	.align		4
.L_0:
        /*0004*/ 	.word	index@(_Z20lib_match_mse_kernelIfEvPKT_S2_iiPS0_)
        /*0008*/ 	.word	0x0000001e


	//----- nvinfo : EIATTR_FRAME_SIZE
	.align		4
.L_1:
        /*000c*/ 	.byte	0x04, 0x11
        /*000e*/ 	.short	(.L_3 - .L_2)
	.align		4
.L_2:
        /*0010*/ 	.word	index@($__internal_3_$__cuda_sm3x_div_rn_noftz_f32_slowpath)
        /*0014*/ 	.word	0x00000000


	//----- nvinfo : EIATTR_FRAME_SIZE
	.align		4
.L_3:
        /*0018*/ 	.byte	0x04, 0x11
        /*001a*/ 	.short	(.L_5 - .L_4)
	.align		4
.L_4:
        /*001c*/ 	.word	index@(_Z20lib_match_mse_kernelIfEvPKT_S2_iiPS0_)
        /*0020*/ 	.word	0x00000000


	//----- nvinfo : EIATTR_REGCOUNT
	.align		4
.L_5:
        /*0024*/ 	.byte	0x04, 0x2f
        /*0026*/ 	.short	(.L_7 - .L_6)
	.align		4
.L_6:
        /*0028*/ 	.word	index@(_Z20lib_match_mse_kernelIdEvPKT_S2_iiPS0_)
        /*002c*/ 	.word	0x0000001f


	//----- nvinfo : EIATTR_FRAME_SIZE
	.align		4
.L_7:
        /*0030*/ 	.byte	0x04, 0x11
        /*0032*/ 	.short	(.L_9 - .L_8)
	.align		4
.L_8:
        /*0034*/ 	.word	index@($__internal_2_$__cuda_sm20_div_rn_f64_full)
        /*0038*/ 	.word	0x00000000


	//----- nvinfo : EIATTR_FRAME_SIZE
	.align		4
.L_9:
        /*003c*/ 	.byte	0x04, 0x11
        /*003e*/ 	.short	(.L_11 - .L_10)
	.align		4
.L_10:
        /*0040*/ 	.word	index@(_Z20lib_match_mse_kernelIdEvPKT_S2_iiPS0_)
        /*0044*/ 	.word	0x00000000


	//----- nvinfo : EIATTR_REGCOUNT
	.align		4
.L_11:
        /*0048*/ 	.byte	0x04, 0x2f
        /*004a*/ 	.short	(.L_13 - .L_12)
	.align		4
.L_12:
        /*004c*/ 	.word	index@(_Z20lib_match_mse_kernelIfEvPKT_S2_iiPS0_i)
        /*0050*/ 	.word	0x0000001e


	//----- nvinfo : EIATTR_FRAME_SIZE
	.align		4
.L_13:
        /*0054*/ 	.byte	0x04, 0x11
        /*0056*/ 	.short	(.L_15 - .L_14)
	.align		4
.L_14:
        /*0058*/ 	.word	index@($__internal_1_$__cuda_sm3x_div_rn_noftz_f32_slowpath)
        /*005c*/ 	.word	0x00000000


	//----- nvinfo : EIATTR_FRAME_SIZE
	.align		4
.L_15:
        /*0060*/ 	.byte	0x04, 0x11
        /*0062*/ 	.short	(.L_17 - .L_16)
	.align		4
.L_16:
        /*0064*/ 	.word	index@(_Z20lib_match_mse_kernelIfEvPKT_S2_iiPS0_i)
        /*0068*/ 	.word	0x00000000


	//----- nvinfo : EIATTR_REGCOUNT
	.align		4
.L_17:
        /*006c*/ 	.byte	0x04, 0x2f
        /*006e*/ 	.short	(.L_19 - .L_18)
	.align		4
.L_18:
        /*0070*/ 	.word	index@(_Z20lib_match_mse_kernelIdEvPKT_S2_iiPS0_i)
        /*0074*/ 	.word	0x0000001f


	//----- nvinfo : EIATTR_FRAME_SIZE
	.align		4
.L_19:
        /*0078*/ 	.byte	0x04, 0x11
        /*007a*/ 	.short	(.L_21 - .L_20)
	.align		4
.L_20:
        /*007c*/ 	.word	index@($__internal_0_$__cuda_sm20_div_rn_f64_full)
        /*0080*/ 	.word	0x00000000


	//----- nvinfo : EIATTR_FRAME_SIZE
	.align		4
.L_21:
        /*0084*/ 	.byte	0x04, 0x11
        /*0086*/ 	.short	(.L_23 - .L_22)
	.align		4
.L_22:
        /*0088*/ 	.word	index@(_Z20lib_match_mse_kernelIdEvPKT_S2_iiPS0_i)
        /*008c*/ 	.word	0x00000000


	//----- nvinfo : EIATTR_MIN_STACK_SIZE
	.align		4
.L_23:
        /*0090*/ 	.byte	0x04, 0x12
        /*0092*/ 	.short	(.L_25 - .L_24)
	.align		4
.L_24:
        /*0094*/ 	.word	index@(_Z20lib_match_mse_kernelIdEvPKT_S2_iiPS0_i)
        /*0098*/ 	.word	0x00000000


	//----- nvinfo : EIATTR_MIN_STACK_SIZE
	.align		4
.L_25:
        /*009c*/ 	.byte	0x04, 0x12
        /*009e*/ 	.short	(.L_27 - .L_26)
	.align		4
.L_26:
        /*00a0*/ 	.word	index@(_Z20lib_match_mse_kernelIfEvPKT_S2_iiPS0_i)
        /*00a4*/ 	.word	0x00000000


	//----- nvinfo : EIATTR_MIN_STACK_SIZE
	.align		4
.L_27:
        /*00a8*/ 	.byte	0x04, 0x12
        /*00aa*/ 	.short	(.L_29 - .L_28)
	.align		4
.L_28:
        /*00ac*/ 	.word	index@(_Z20lib_match_mse_kernelIdEvPKT_S2_iiPS0_)
        /*00b0*/ 	.word	0x00000000


	//----- nvinfo : EIATTR_MIN_STACK_SIZE
	.align		4
.L_29:
        /*00b4*/ 	.byte	0x04, 0x12
        /*00b6*/ 	.short	(.L_31 - .L_30)
	.align		4
.L_30:
        /*00b8*/ 	.word	index@(_Z20lib_match_mse_kernelIfEvPKT_S2_iiPS0_)
        /*00bc*/ 	.word	0x00000000
.L_31:


//--------------------- .nv.compat                --------------------------
	.section	.nv.compat,"",@"SHT_CUDA_COMPAT_INFO"
	.align	4
        /*0000*/ 	.byte	0x02, 0x09, 0x00, 0x00, 0x02, 0x02, 0x01, 0x00, 0x02, 0x05, 0x05, 0x00, 0x03, 0x07, 0x01, 0x01
        /*0010*/ 	.byte	0x02, 0x03, 0x00, 0x00, 0x02, 0x06, 0x01, 0x00, 0x04, 0x0b, 0x08, 0x00, 0x01, 0x00, 0x00, 0x00
        /*0020*/ 	.byte	0x00, 0x00, 0x00, 0x00


//--------------------- .nv.info._Z20lib_match_mse_kernelIdEvPKT_S2_iiPS0_i --------------------------
	.section	.nv.info._Z20lib_match_mse_kernelIdEvPKT_S2_iiPS0_i,"",@"SHT_CUDA_INFO"
	.sectionflags	@""
	.align	4


	//----- nvinfo : EIATTR_CUDA_API_VERSION
	.align		4
        /*0000*/ 	.byte	0x04, 0x37
        /*0002*/ 	.short	(.L_33 - .L_32)
.L_32:
        /*0004*/ 	.word	0x00000082


	//----- nvinfo : EIATTR_KPARAM_INFO
	.align		4
.L_33:
        /*0008*/ 	.byte	0x04, 0x17
        /*000a*/ 	.short	(.L_35 - .L_34)
.L_34:
        /*000c*/ 	.word	0x00000000
        /*0010*/ 	.short	0x0005
        /*0012*/ 	.short	0x0020
        /*0014*/ 	.byte	0x00, 0xf0, 0x11, 0x00


	//----- nvinfo : EIATTR_KPARAM_INFO
	.align		4
.L_35:
        /*0018*/ 	.byte	0x04, 0x17
        /*001a*/ 	.short	(.L_37 - .L_36)
.L_36:
        /*001c*/ 	.word	0x00000000
        /*0020*/ 	.short	0x0004
        /*0022*/ 	.short	0x0018
        /*0024*/ 	.byte	0x00, 0xf5, 0x21, 0x00


	//----- nvinfo : EIATTR_KPARAM_INFO
	.align		4
.L_37:
        /*0028*/ 	.byte	0x04, 0x17
        /*002a*/ 	.short	(.L_39 - .L_38)
.L_38:
        /*002c*/ 	.word	0x00000000
        /*0030*/ 	.short	0x0003
        /*0032*/ 	.short	0x0014
        /*0034*/ 	.byte	0x00, 0xf0, 0x11, 0x00


	//----- nvinfo : EIATTR_KPARAM_INFO
	.align		4
.L_39:
        /*0038*/ 	.byte	0x04, 0x17
        /*003a*/ 	.short	(.L_41 - .L_40)
.L_40:
        /*003c*/ 	.word	0x00000000
        /*0040*/ 	.short	0x0002
        /*0042*/ 	.short	0x0010
        /*0044*/ 	.byte	0x00, 0xf0, 0x11, 0x00


	//----- nvinfo : EIATTR_KPARAM_INFO
	.align		4
.L_41:
        /*0048*/ 	.byte	0x04, 0x17
        /*004a*/ 	.short	(.L_43 - .L_42)
.L_42:
        /*004c*/ 	.word	0x00000000
        /*0050*/ 	.short	0x0001
        /*0052*/ 	.short	0x0008
        /*0054*/ 	.byte	0x00, 0xf5, 0x21, 0x00


	//----- nvinfo : EIATTR_KPARAM_INFO
	.align		4
.L_43:
        /*0058*/ 	.byte	0x04, 0x17
        /*005a*/ 	.short	(.L_45 - .L_44)
.L_44:
        /*005c*/ 	.word	0x00000000
        /*0060*/ 	.short	0x0000
        /*0062*/ 	.short	0x0000
        /*0064*/ 	.byte	0x00, 0xf5, 0x21, 0x00


	//----- nvinfo : EIATTR_SPARSE_MMA_MASK
	.align		4
.L_45:
        /*0068*/ 	.byte	0x03, 0x50
        /*006a*/ 	.short	0x0000


	//----- nvinfo : EIATTR_MAXREG_COUNT
	.align		4
        /*006c*/ 	.byte	0x03, 0x1b
        /*006e*/ 	.short	0x00ff


	//----- nvinfo : EIATTR_MERCURY_ISA_VERSION
	.align		4
        /*0070*/ 	.byte	0x03, 0x5f
        /*0072*/ 	.short	0x0101


	//----- nvinfo : EIATTR_VRC_CTA_INIT_COUNT
	.align		4
        /*0074*/ 	.byte	0x02, 0x4a
	.zero		1
	.zero		1


	//----- nvinfo : EIATTR_EXIT_INSTR_OFFSETS
	.align		4
        /*0078*/ 	.byte	0x04, 0x1c
        /*007a*/ 	.short	(.L_47 - .L_46)


	//   ....[0]....
.L_46:
        /*007c*/ 	.word	0x00000070


	//   ....[1]....
        /*0080*/ 	.word	0x00000c30


	//----- nvinfo : EIATTR_CRS_STACK_SIZE
	.align		4
.L_47:
        /*0084*/ 	.byte	0x04, 0x1e
        /*0086*/ 	.short	(.L_49 - .L_48)
.L_48:
        /*0088*/ 	.word	0x00000000


	//----- nvinfo : EIATTR_CBANK_PARAM_SIZE
	.align		4
.L_49:
        /*008c*/ 	.byte	0x03, 0x19
        /*008e*/ 	.short	0x0024


	//----- nvinfo : EIATTR_PARAM_CBANK
	.align		4
        /*0090*/ 	.byte	0x04, 0x0a
        /*0092*/ 	.short	(.L_51 - .L_50)
	.align		4
.L_50:
        /*0094*/ 	.word	index@(.nv.constant0._Z20lib_match_mse_kernelIdEvPKT_S2_iiPS0_i)
        /*0098*/ 	.short	0x0380
        /*009a*/ 	.short	0x0024


	//----- nvinfo : EIATTR_SW_WAR
	.align		4
.L_51:
        /*009c*/ 	.byte	0x04, 0x36
        /*009e*/ 	.short	(.L_53 - .L_52)
.L_52:
        /*00a0*/ 	.word	0x00000008
.L_53:


//--------------------- .nv.info._Z20lib_match_mse_kernelIfEvPKT_S2_iiPS0_i --------------------------
	.section	.nv.info._Z20lib_match_mse_kernelIfEvPKT_S2_iiPS0_i,"",@"SHT_CUDA_INFO"
	.sectionflags	@""
	.align	4


	//----- nvinfo : EIATTR_CUDA_API_VERSION
	.align		4
        /*0000*/ 	.byte	0x04, 0x37
        /*0002*/ 	.short	(.L_55 - .L_54)
.L_54:
        /*0004*/ 	.word	0x00000082


	//----- nvinfo : EIATTR_KPARAM_INFO
	.align		4
.L_55:
        /*0008*/ 	.byte	0x04, 0x17
        /*000a*/ 	.short	(.L_57 - .L_56)
.L_56:
        /*000c*/ 	.word	0x00000000
        /*0010*/ 	.short	0x0005
        /*0012*/ 	.short	0x0020
        /*0014*/ 	.byte	0x00, 0xf0, 0x11, 0x00


	//----- nvinfo : EIATTR_KPARAM_INFO
	.align		4
.L_57:
        /*0018*/ 	.byte	0x04, 0x17
        /*001a*/ 	.short	(.L_59 - .L_58)
.L_58:
        /*001c*/ 	.word	0x00000000
        /*0020*/ 	.short	0x0004
        /*0022*/ 	.short	0x0018
        /*0024*/ 	.byte	0x00, 0xf5, 0x21, 0x00


	//----- nvinfo : EIATTR_KPARAM_INFO
	.align		4
.L_59:
        /*0028*/ 	.byte	0x04, 0x17
        /*002a*/ 	.short	(.L_61 - .L_60)
.L_60:
        /*002c*/ 	.word	0x00000000
        /*0030*/ 	.short	0x0003
        /*0032*/ 	.short	0x0014
        /*0034*/ 	.byte	0x00, 0xf0, 0x11, 0x00


	//----- nvinfo : EIATTR_KPARAM_INFO
	.align		4
.L_61:
        /*0038*/ 	.byte	0x04, 0x17
        /*003a*/ 	.short	(.L_63 - .L_62)
.L_62:
        /*003c*/ 	.word	0x00000000
        /*0040*/ 	.short	0x0002
        /*0042*/ 	.short	0x0010
        /*0044*/ 	.byte	0x00, 0xf0, 0x11, 0x00


	//----- nvinfo : EIATTR_KPARAM_INFO
	.align		4
.L_63:
        /*0048*/ 	.byte	0x04, 0x17
        /*004a*/ 	.short	(.L_65 - .L_64)
.L_64:
        /*004c*/ 	.word	0x00000000
        /*0050*/ 	.short	0x0001
        /*0052*/ 	.short	0x0008
        /*0054*/ 	.byte	0x00, 0xf5, 0x21, 0x00


	//----- nvinfo : EIATTR_KPARAM_INFO
	.align		4
.L_65:
        /*0058*/ 	.byte	0x04, 0x17
        /*005a*/ 	.short	(.L_67 - .L_66)
.L_66:
        /*005c*/ 	.word	0x00000000
        /*0060*/ 	.short	0x0000
        /*0062*/ 	.short	0x0000
        /*0064*/ 	.byte	0x00, 0xf5, 0x21, 0x00


	//----- nvinfo : EIATTR_SPARSE_MMA_MASK
	.align		4
.L_67:
        /*0068*/ 	.byte	0x03, 0x50
        /*006a*/ 	.short	0x0000


	//----- nvinfo : EIATTR_MAXREG_COUNT
	.align		4
        /*006c*/ 	.byte	0x03, 0x1b
        /*006e*/ 	.short	0x00ff


	//----- nvinfo : EIATTR_MERCURY_ISA_VERSION
	.align		4
        /*0070*/ 	.byte	0x03, 0x5f
        /*0072*/ 	.short	0x0101


	//----- nvinfo : EIATTR_VRC_CTA_INIT_COUNT
	.align		4
        /*0074*/ 	.byte	0x02, 0x4a
	.zero		1
	.zero		1


	//----- nvinfo : EIATTR_EXIT_INSTR_OFFSETS
	.align		4
        /*0078*/ 	.byte	0x04, 0x1c
        /*007a*/ 	.short	(.L_69 - .L_68)


	//   ....[0]....
.L_68:
        /*007c*/ 	.word	0x00000070


	//   ....[1]....
        /*0080*/ 	.word	0x00000bd0


	//----- nvinfo : EIATTR_CRS_STACK_SIZE
	.align		4
.L_69:
        /*0084*/ 	.byte	0x04, 0x1e
        /*0086*/ 	.short	(.L_71 - .L_70)
.L_70:
        /*0088*/ 	.word	0x00000000


	//----- nvinfo : EIATTR_CBANK_PARAM_SIZE
	.align		4
.L_71:
        /*008c*/ 	.byte	0x03, 0x19
        /*008e*/ 	.short	0x0024


	//----- nvinfo : EIATTR_PARAM_CBANK
	.align		4
        /*0090*/ 	.byte	0x04, 0x0a
        /*0092*/ 	.short	(.L_73 - .L_72)
	.align		4
.L_72:
        /*0094*/ 	.word	index@(.nv.constant0._Z20lib_match_mse_kernelIfEvPKT_S2_iiPS0_i)
        /*0098*/ 	.short	0x0380
        /*009a*/ 	.short	0x0024


	//----- nvinfo : EIATTR_SW_WAR
	.align		4
.L_73:
        /*009c*/ 	.byte	0x04, 0x36
        /*009e*/ 	.short	(.L_75 - .L_74)
.L_74:
        /*00a0*/ 	.word	0x00000008
.L_75:


//--------------------- .nv.info._Z20lib_match_mse_kernelIdEvPKT_S2_iiPS0_ --------------------------
	.section	.nv.info._Z20lib_match_mse_kernelIdEvPKT_S2_iiPS0_,"",@"SHT_CUDA_INFO"
	.sectionflags	@""
	.align	4


	//----- nvinfo : EIATTR_CUDA_API_VERSION
	.align		4
        /*0000*/ 	.byte	0x04, 0x37
        /*0002*/ 	.short	(.L_77 - .L_76)
.L_76:
        /*0004*/ 	.word	0x00000082


	//----- nvinfo : EIATTR_KPARAM_INFO
	.align		4
.L_77:
        /*0008*/ 	.byte	0x04, 0x17
        /*000a*/ 	.short	(.L_79 - .L_78)
.L_78:
        /*000c*/ 	.word	0x00000000
        /*0010*/ 	.short	0x0004
        /*0012*/ 	.short	0x0018
        /*0014*/ 	.byte	0x00, 0xf5, 0x21, 0x00


	//----- nvinfo : EIATTR_KPARAM_INFO
	.align		4
.L_79:
        /*0018*/ 	.byte	0x04, 0x17
        /*001a*/ 	.short	(.L_81 - .L_80)
.L_80:
        /*001c*/ 	.word	0x00000000
        /*0020*/ 	.short	0x0003
        /*0022*/ 	.short	0x0014
        /*0024*/ 	.byte	0x00, 0xf0, 0x11, 0x00


	//----- nvinfo : EIATTR_KPARAM_INFO
	.align		4
.L_81:
        /*0028*/ 	.byte	0x04, 0x17
        /*002a*/ 	.short	(.L_83 - .L_82)
.L_82:
        /*002c*/ 	.word	0x00000000
        /*0030*/ 	.short	0x0002
        /*0032*/ 	.short	0x0010
        /*0034*/ 	.byte	0x00, 0xf0, 0x11, 0x00


	//----- nvinfo : EIATTR_KPARAM_INFO
	.align		4
.L_83:
        /*0038*/ 	.byte	0x04, 0x17
        /*003a*/ 	.short	(.L_85 - .L_84)
.L_84:
        /*003c*/ 	.word	0x00000000
        /*0040*/ 	.short	0x0001
        /*0042*/ 	.short	0x0008
        /*0044*/ 	.byte	0x00, 0xf5, 0x21, 0x00


	//----- nvinfo : EIATTR_KPARAM_INFO
	.align		4
.L_85:
        /*0048*/ 	.byte	0x04, 0x17
        /*004a*/ 	.short	(.L_87 - .L_86)
.L_86:
        /*004c*/ 	.word	0x00000000
        /*0050*/ 	.short	0x0000
        /*0052*/ 	.short	0x0000
        /*0054*/ 	.byte	0x00, 0xf5, 0x21, 0x00


	//----- nvinfo : EIATTR_SPARSE_MMA_MASK
	.align		4
.L_87:
        /*0058*/ 	.byte	0x03, 0x50
        /*005a*/ 	.short	0x0000


	//----- nvinfo : EIATTR_MAXREG_COUNT
	.align		4
        /*005c*/ 	.byte	0x03, 0x1b
        /*005e*/ 	.short	0x00ff


	//----- nvinfo : EIATTR_MERCURY_ISA_VERSION
	.align		4
        /*0060*/ 	.byte	0x03, 0x5f
        /*0062*/ 	.short	0x0101


	//----- nvinfo : EIATTR_VRC_CTA_INIT_COUNT
	.align		4
        /*0064*/ 	.byte	0x02, 0x4a
	.zero		1
	.zero		1


	//----- nvinfo : EIATTR_EXIT_INSTR_OFFSETS
	.align		4
        /*0068*/ 	.byte	0x04, 0x1c
        /*006a*/ 	.short	(.L_89 - .L_88)


	//   ....[0]....
.L_88:
        /*006c*/ 	.word	0x00000c00


	//----- nvinfo : EIATTR_CRS_STACK_SIZE
	.align		4
.L_89:
        /*0070*/ 	.byte	0x04, 0x1e
        /*0072*/ 	.short	(.L_91 - .L_90)
.L_90:
        /*0074*/ 	.word	0x00000000


	//----- nvinfo : EIATTR_CBANK_PARAM_SIZE
	.align		4
.L_91:
        /*0078*/ 	.byte	0x03, 0x19
        /*007a*/ 	.short	0x0020


	//----- nvinfo : EIATTR_PARAM_CBANK
	.align		4
        /*007c*/ 	.byte	0x04, 0x0a
        /*007e*/ 	.short	(.L_93 - .L_92)
	.align		4
.L_92:
        /*0080*/ 	.word	index@(.nv.constant0._Z20lib_match_mse_kernelIdEvPKT_S2_iiPS0_)
        /*0084*/ 	.short	0x0380
        /*0086*/ 	.short	0x0020


	//----- nvinfo : EIATTR_SW_WAR
	.align		4
.L_93:
        /*0088*/ 	.byte	0x04, 0x36
        /*008a*/ 	.short	(.L_95 - .L_94)
.L_94:
        /*008c*/ 	.word	0x00000008
.L_95:


//--------------------- .nv.info._Z20lib_match_mse_kernelIfEvPKT_S2_iiPS0_ --------------------------
	.section	.nv.info._Z20lib_match_mse_kernelIfEvPKT_S2_iiPS0_,"",@"SHT_CUDA_INFO"
	.sectionflags	@""
	.align	4


	//----- nvinfo : EIATTR_CUDA_API_VERSION
	.align		4
        /*0000*/ 	.byte	0x04, 0x37
        /*0002*/ 	.short	(.L_97 - .L_96)
.L_96:
        /*0004*/ 	.word	0x00000082


	//----- nvinfo : EIATTR_KPARAM_INFO
	.align		4
.L_97:
        /*0008*/ 	.byte	0x04, 0x17
        /*000a*/ 	.short	(.L_99 - .L_98)
.L_98:
        /*000c*/ 	.word	0x00000000
        /*0010*/ 	.short	0x0004
        /*0012*/ 	.short	0x0018
        /*0014*/ 	.byte	0x00, 0xf5, 0x21, 0x00


	//----- nvinfo : EIATTR_KPARAM_INFO
	.align		4
.L_99:
        /*0018*/ 	.byte	0x04, 0x17
        /*001a*/ 	.short	(.L_101 - .L_100)
.L_100:
        /*001c*/ 	.word	0x00000000
        /*0020*/ 	.short	0x0003
        /*0022*/ 	.short	0x0014
        /*0024*/ 	.byte	0x00, 0xf0, 0x11, 0x00


	//----- nvinfo : EIATTR_KPARAM_INFO
	.align		4
.L_101:
        /*0028*/ 	.byte	0x04, 0x17
        /*002a*/ 	.short	(.L_103 - .L_102)
.L_102:
        /*002c*/ 	.word	0x00000000
        /*0030*/ 	.short	0x0002
        /*0032*/ 	.short	0x0010
        /*0034*/ 	.byte	0x00, 0xf0, 0x11, 0x00


	//----- nvinfo : EIATTR_KPARAM_INFO
	.align		4
.L_103:
        /*0038*/ 	.byte	0x04, 0x17
        /*003a*/ 	.short	(.L_105 - .L_104)
.L_104:
        /*003c*/ 	.word	0x00000000
        /*0040*/ 	.short	0x0001
        /*0042*/ 	.short	0x0008
        /*0044*/ 	.byte	0x00, 0xf5, 0x21, 0x00


	//----- nvinfo : EIATTR_KPARAM_INFO
	.align		4
.L_105:
        /*0048*/ 	.byte	0x04, 0x17
        /*004a*/ 	.short	(.L_107 - .L_106)
.L_106:
        /*004c*/ 	.word	0x00000000
        /*0050*/ 	.short	0x0000
        /*0052*/ 	.short	0x0000
        /*0054*/ 	.byte	0x00, 0xf5, 0x21, 0x00


	//----- nvinfo : EIATTR_SPARSE_MMA_MASK
	.align		4
.L_107:
        /*0058*/ 	.byte	0x03, 0x50
        /*005a*/ 	.short	0x0000


	//----- nvinfo : EIATTR_MAXREG_COUNT
	.align		4
        /*005c*/ 	.byte	0x03, 0x1b
        /*005e*/ 	.short	0x00ff


	//----- nvinfo : EIATTR_MERCURY_ISA_VERSION
	.align		4
        /*0060*/ 	.byte	0x03, 0x5f
        /*0062*/ 	.short	0x0101


	//----- nvinfo : EIATTR_VRC_CTA_INIT_COUNT
	.align		4
        /*0064*/ 	.byte	0x02, 0x4a
	.zero		1
	.zero		1


	//----- nvinfo : EIATTR_EXIT_INSTR_OFFSETS
	.align		4
        /*0068*/ 	.byte	0x04, 0x1c
        /*006a*/ 	.short	(.L_109 - .L_108)


	//   ....[0]....
.L_108:
        /*006c*/ 	.word	0x00000ba0


	//----- nvinfo : EIATTR_CRS_STACK_SIZE
	.align		4
.L_109:
        /*0070*/ 	.byte	0x04, 0x1e
        /*0072*/ 	.short	(.L_111 - .L_110)
.L_110:
        /*0074*/ 	.word	0x00000000


	//----- nvinfo : EIATTR_CBANK_PARAM_SIZE
	.align		4
.L_111:
        /*0078*/ 	.byte	0x03, 0x19
        /*007a*/ 	.short	0x0020


	//----- nvinfo : EIATTR_PARAM_CBANK
	.align		4
        /*007c*/ 	.byte	0x04, 0x0a
        /*007e*/ 	.short	(.L_113 - .L_112)
	.align		4
.L_112:
        /*0080*/ 	.word	index@(.nv.constant0._Z20lib_match_mse_kernelIfEvPKT_S2_iiPS0_)
        /*0084*/ 	.short	0x0380
        /*0086*/ 	.short	0x0020


	//----- nvinfo : EIATTR_SW_WAR
	.align		4
.L_113:
        /*0088*/ 	.byte	0x04, 0x36
        /*008a*/ 	.short	(.L_115 - .L_114)
.L_114:
        /*008c*/ 	.word	0x00000008
.L_115:


//--------------------- .nv.callgraph             --------------------------
	.section	.nv.callgraph,"",@"SHT_CUDA_CALLGRAPH"
	.align	4
	.sectionentsize	8
	.align		4
        /*0000*/ 	.word	0x00000000
	.align		4
        /*0004*/ 	.word	0xffffffff
	.align		4
        /*0008*/ 	.word	0x00000000
	.align		4
        /*000c*/ 	.word	0xfffffffe
	.align		4
        /*0010*/ 	.word	0x00000000
	.align		4
        /*0014*/ 	.word	0xfffffffd
	.align		4
        /*0018*/ 	.word	0x00000000
	.align		4
        /*001c*/ 	.word	0xfffffffc


//--------------------- .text._Z20lib_match_mse_kernelIdEvPKT_S2_iiPS0_i --------------------------
	.section	.text._Z20lib_match_mse_kernelIdEvPKT_S2_iiPS0_i,"ax",@progbits
	.align	128
        .global         _Z20lib_match_mse_kernelIdEvPKT_S2_iiPS0_i
        .type           _Z20lib_match_mse_kernelIdEvPKT_S2_iiPS0_i,@function
        .size           _Z20lib_match_mse_kernelIdEvPKT_S2_iiPS0_i,(.L_x_60 - _Z20lib_match_mse_kernelIdEvPKT_S2_iiPS0_i)
        .other          _Z20lib_match_mse_kernelIdEvPKT_S2_iiPS0_i,@"STO_CUDA_ENTRY STV_DEFAULT"
_Z20lib_match_mse_kernelIdEvPKT_S2_iiPS0_i:
.text._Z20lib_match_mse_kernelIdEvPKT_S2_iiPS0_i:
[----:B------:R-:W-:Y:S01]  /*0000*/  LDC R1, c[0x0][0x37c] ;  /* 0x0000df00ff017b82 */ /* 0x000fe20000000800 */
[----:B------:R-:W0:Y:S01]  /*0010*/  S2R R0, SR_TID.X ;  /* 0x0000000000007919 */ /* 0x000e220000002100 */
[----:B------:R-:W0:Y:S01]  /*0020*/  LDCU UR4, c[0x0][0x360] ;  /* 0x00006c00ff0477ac */ /* 0x000e220008000800 */
[----:B------:R-:W0:Y:S01]  /*0030*/  S2R R3, SR_CTAID.X ;  /* 0x0000000000037919 */ /* 0x000e220000002500 */
[----:B------:R-:W1:Y:S01]  /*0040*/  LDCU UR5, c[0x0][0x3a0] ;  /* 0x00007400ff0577ac */ /* 0x000e620008000800 */
[----:B0-----:R-:W-:-:S05]  /*0050*/  IMAD R0, R3, UR4, R0 ;  /* 0x0000000403007c24 */ /* 0x001fca000f8e0200 */
[----:B-1----:R-:W-:-:S13]  /*0060*/  ISETP.GE.AND P0, PT, R0, UR5, PT ;  /* 0x0000000500007c0c */ /* 0x002fda000bf06270 */
[----:B------:R-:W-:Y:S05]  /*0070*/  @P0 EXIT ;  /* 0x000000000000094d */ /* 0x000fea0003800000 */
[----:B------:R-:W0:Y:S01]  /*0080*/  LDC R7, c[0x0][0x390] ;  /* 0x0000e400ff077b82 */ /* 0x000e220000000800 */
[----:B------:R-:W1:Y:S01]  /*0090*/  LDCU.64 UR4, c[0x0][0x358] ;  /* 0x00006b00ff0477ac */ /* 0x000e620008000a00 */
[----:B------:R-:W-:Y:S02]  /*00a0*/  CS2R R16, SRZ ;  /* 0x0000000000107805 */ /* 0x000fe4000001ff00 */
[----:B0-----:R-:W-:-:S04]  /*00b0*/  IABS R5, R7 ;  /* 0x0000000700057213 */ /* 0x001fc80000000000 */
[----:B------:R-:W0:Y:S08]  /*00c0*/  I2F.RP R4, R5 ;  /* 0x0000000500047306 */ /* 0x000e300000209400 */
[----:B0-----:R-:W0:Y:S02]  /*00d0*/  MUFU.RCP R4, R4 ;  /* 0x0000000400047308 */ /* 0x001e240000001000 */
[----:B0-----:R-:W-:-:S06]  /*00e0*/  VIADD R2, R4, 0xffffffe ;  /* 0x0ffffffe04027836 */ /* 0x001fcc0000000000 */
[----:B------:R0:W2:Y:S02]  /*00f0*/  F2I.FTZ.U32.TRUNC.NTZ R3, R2 ;  /* 0x0000000200037305 */ /* 0x0000a4000021f000 */
[----:B0-----:R-:W-:Y:S02]  /*0100*/  IMAD.MOV.U32 R2, RZ, RZ, RZ ;  /* 0x000000ffff027224 */ /* 0x001fe400078e00ff */
[----:B--2---:R-:W-:-:S04]  /*0110*/  IMAD.MOV R6, RZ, RZ, -R3 ;  /* 0x000000ffff067224 */ /* 0x004fc800078e0a03 */
[----:B------:R-:W-:Y:S01]  /*0120*/  IMAD R9, R6, R5, RZ ;  /* 0x0000000506097224 */ /* 0x000fe200078e02ff */
[----:B------:R-:W-:-:S03]  /*0130*/  IABS R6, R0 ;  /* 0x0000000000067213 */ /* 0x000fc60000000000 */
[----:B------:R-:W-:Y:S02]  /*0140*/  IMAD.HI.U32 R3, R3, R9, R2 ;  /* 0x0000000903037227 */ /* 0x000fe400078e0002 */
[----:B------:R-:W0:Y:S04]  /*0150*/  LDC R2, c[0x0][0x394] ;  /* 0x0000e500ff027b82 */ /* 0x000e280000000800 */
[----:B------:R-:W-:-:S04]  /*0160*/  IMAD.HI.U32 R3, R3, R6, RZ ;  /* 0x0000000603037227 */ /* 0x000fc800078e00ff */
[----:B------:R-:W-:-:S04]  /*0170*/  IMAD.MOV R4, RZ, RZ, -R3 ;  /* 0x000000ffff047224 */ /* 0x000fc800078e0a03 */
[----:B------:R-:W-:-:S05]  /*0180*/  IMAD R4, R5, R4, R6 ;  /* 0x0000000405047224 */ /* 0x000fca00078e0206 */
[----:B------:R-:W-:-:S13]  /*0190*/  ISETP.GT.U32.AND P1, PT, R5, R4, PT ;  /* 0x000000040500720c */ /* 0x000fda0003f24070 */
[----:B------:R-:W-:Y:S02]  /*01a0*/  @!P1 IMAD.IADD R4, R4, 0x1, -R5 ;  /* 0x0000000104049824 */ /* 0x000fe400078e0a05 */
[----:B------:R-:W-:Y:S01]  /*01b0*/  @!P1 VIADD R3, R3, 0x1 ;  /* 0x0000000103039836 */ /* 0x000fe20000000000 */
[----:B------:R-:W-:Y:S02]  /*01c0*/  ISETP.NE.AND P1, PT, R7, RZ, PT ;  /* 0x000000ff0700720c */ /* 0x000fe40003f25270 */
[----:B------:R-:W-:Y:S02]  /*01d0*/  ISETP.GE.U32.AND P0, PT, R4, R5, PT ;  /* 0x000000050400720c */ /* 0x000fe40003f06070 */
[----:B------:R-:W-:-:S04]  /*01e0*/  LOP3.LUT R4, R0, R7, RZ, 0x3c, !PT ;  /* 0x0000000700047212 */ /* 0x000fc800078e3cff */
[----:B------:R-:W-:-:S07]  /*01f0*/  ISETP.GE.AND P2, PT, R4, RZ, PT ;  /* 0x000000ff0400720c */ /* 0x000fce0003f46270 */
[----:B------:R-:W-:Y:S01]  /*0200*/  @P0 VIADD R3, R3, 0x1 ;  /* 0x0000000103030836 */ /* 0x000fe20000000000 */
[----:B0-----:R-:W-:-:S05]  /*0210*/  ISETP.GE.AND P0, PT, R2, 0x1, PT ;  /* 0x000000010200780c */ /* 0x001fca0003f06270 */
[----:B------:R-:W-:Y:S01]  /*0220*/  @!P2 IMAD.MOV R3, RZ, RZ, -R3 ;  /* 0x000000ffff03a224 */ /* 0x000fe200078e0a03 */
[----:B------:R-:W-:-:S05]  /*0230*/  @!P1 LOP3.LUT R3, RZ, R7, RZ, 0x33, !PT ;  /* 0x00000007ff039212 */ /* 0x000fca00078e33ff */
[----:B------:R-:W-:Y:S02]  /*0240*/  IMAD.MOV R5, RZ, RZ, -R3 ;  /* 0x000000ffff057224 */ /* 0x000fe400078e0a03 */
[-C--:B------:R-:W-:Y:S02]  /*0250*/  IMAD R3, R3, R2.reuse, RZ ;  /* 0x0000000203037224 */ /* 0x080fe400078e02ff */
[----:B------:R-:W-:Y:S02]  /*0260*/  IMAD R5, R7, R5, R0 ;  /* 0x0000000507057224 */ /* 0x000fe400078e0200 */
[----:B------:R-:W-:Y:S02]  /*0270*/  IMAD R6, R3, R7, RZ ;  /* 0x0000000703067224 */ /* 0x000fe400078e02ff */
[----:B------:R-:W-:-:S05]  /*0280*/  IMAD R5, R5, R2, RZ ;  /* 0x0000000205057224 */ /* 0x000fca00078e02ff */
[----:B------:R-:W-:Y:S02]  /*0290*/  IADD3 R4, P1, PT, R6, R5, RZ ;  /* 0x0000000506047210 */ /* 0x000fe40007f3e0ff */
[----:B------:R-:W-:-:S04]  /*02a0*/  SHF.R.S32.HI R5, RZ, 0x1f, R5 ;  /* 0x0000001fff057819 */ /* 0x000fc80000011405 */
[----:B------:R-:W-:Y:S01]  /*02b0*/  LEA.HI.X.SX32 R5, R6, R5, 0x1, P1 ;  /* 0x0000000506057211 */ /* 0x000fe200008f0eff */
[----:B-1----:R-:W-:Y:S06]  /*02c0*/  @!P0 BRA `(.L_x_0) ;  /* 0x0000000400f88947 */ /* 0x002fec0003800000 */
[C---:B------:R-:W-:Y:S01]  /*02d0*/  ISETP.GE.U32.AND P1, PT, R2.reuse, 0x8, PT ;  /* 0x000000080200780c */ /* 0x040fe20003f26070 */
[----:B------:R-:W-:Y:S01]  /*02e0*/  IMAD.MOV.U32 R26, RZ, RZ, RZ ;  /* 0x000000ffff1a7224 */ /* 0x000fe200078e00ff */
[----:B------:R-:W-:Y:S02]  /*02f0*/  LOP3.LUT R22, R2, 0x7, RZ, 0xc0, !PT ;  /* 0x0000000702167812 */ /* 0x000fe400078ec0ff */
[----:B------:R-:W-:Y:S02]  /*0300*/  CS2R R16, SRZ ;  /* 0x0000000000107805 */ /* 0x000fe4000001ff00 */
[----:B------:R-:W-:Y:S02]  /*0310*/  SHF.R.S32.HI R28, RZ, 0x1f, R3 ;  /* 0x0000001fff1c7819 */ /* 0x000fe40000011403 */
[----:B------:R-:W-:-:S05]  /*0320*/  ISETP.NE.AND P0, PT, R22, RZ, PT ;  /* 0x000000ff1600720c */ /* 0x000fca0003f05270 */
[----:B------:R-:W-:Y:S08]  /*0330*/  @!P1 BRA `(.L_x_1) ;  /* 0x0000000000cc9947 */ /* 0x000ff00003800000 */
[----:B------:R-:W0:Y:S01]  /*0340*/  LDCU.128 UR8, c[0x0][0x380] ;  /* 0x00007000ff0877ac */ /* 0x000e220008000c00 */
[----:B------:R-:W-:Y:S02]  /*0350*/  LOP3.LUT R26, R2, 0x7ffffff8, RZ, 0xc0, !PT ;  /* 0x7ffffff8021a7812 */ /* 0x000fe400078ec0ff */
[----:B------:R-:W-:-:S03]  /*0360*/  CS2R R16, SRZ ;  /* 0x0000000000107805 */ /* 0x000fc6000001ff00 */
[----:B------:R-:W-:Y:S01]  /*0370*/  IMAD.MOV R23, RZ, RZ, -R26 ;  /* 0x000000ffff177224 */ /* 0x000fe200078e0a1a */
[C---:B0-----:R-:W-:Y:S02]  /*0380*/  LEA R6, P1, R3.reuse, UR8, 0x3 ;  /* 0x0000000803067c11 */ /* 0x041fe4000f8218ff */
[----:B------:R-:W-:Y:S02]  /*0390*/  LEA R8, P3, R4, UR10, 0x3 ;  /* 0x0000000a04087c11 */ /* 0x000fe4000f8618ff */
[----:B------:R-:W-:Y:S02]  /*03a0*/  IADD3 R6, P2, PT, R6, 0x20, RZ ;  /* 0x0000002006067810 */ /* 0x000fe40007f5e0ff */
[----:B------:R-:W-:Y:S02]  /*03b0*/  IADD3 R8, P4, PT, R8, 0x20, RZ ;  /* 0x0000002008087810 */ /* 0x000fe40007f9e0ff */
[----:B------:R-:W-:Y:S02]  /*03c0*/  LEA.HI.X R7, R3, UR9, R28, 0x3, P1 ;  /* 0x0000000903077c11 */ /* 0x000fe400088f1c1c */
[----:B------:R-:W-:-:S03]  /*03d0*/  LEA.HI.X R9, R4, UR11, R5, 0x3, P3 ;  /* 0x0000000b04097c11 */ /* 0x000fc600098f1c05 */
[----:B------:R-:W-:Y:S02]  /*03e0*/  IMAD.X R7, RZ, RZ, R7, P2 ;  /* 0x000000ffff077224 */ /* 0x000fe400010e0607 */
[----:B------:R-:W-:-:S07]  /*03f0*/  IMAD.X R9, RZ, RZ, R9, P4 ;  /* 0x000000ffff097224 */ /* 0x000fce00020e0609 */
.L_x_2:
[----:B------:R-:W2:Y:S04]  /*0400*/  LDG.E.64 R10, desc[UR4][R6.64+-0x20] ;  /* 0xffffe004060a7981 */ /* 0x000ea8000c1e1b00 */
[----:B------:R-:W2:Y:S04]  /*0410*/  LDG.E.64 R20, desc[UR4][R8.64+-0x20] ;  /* 0xffffe00408147981 */ /* 0x000ea8000c1e1b00 */
[----:B------:R-:W3:Y:S04]  /*0420*/  LDG.E.64 R18, desc[UR4][R6.64+-0x18] ;  /* 0xffffe80406127981 */ /* 0x000ee8000c1e1b00 */
[----:B------:R-:W3:Y:S04]  /*0430*/  LDG.E.64 R14, desc[UR4][R8.64+-0x18] ;  /* 0xffffe804080e7981 */ /* 0x000ee8000c1e1b00 */
[----:B------:R-:W4:Y:S01]  /*0440*/  LDG.E.64 R12, desc[UR4][R8.64+-0x10] ;  /* 0xfffff004080c7981 */ /* 0x000f22000c1e1b00 */
[----:B--2---:R-:W-:-:S03]  /*0450*/  DADD R20, R10, -R20 ;  /* 0x000000000a147229 */ /* 0x004fc60000000814 */
[----:B------:R-:W4:Y:S05]  /*0460*/  LDG.E.64 R10, desc[UR4][R6.64+-0x10] ;  /* 0xfffff004060a7981 */ /* 0x000f2a000c1e1b00 */
[----:B------:R-:W-:Y:S02]  /*0470*/  DFMA R20, R20, R20, R16 ;  /* 0x000000141414722b */ /* 0x000fe40000000010 */
[----:B---3--:R-:W-:Y:S01]  /*0480*/  DADD R16, R18, -R14 ;  /* 0x0000000012107229 */ /* 0x008fe2000000080e */
[----:B------:R-:W2:Y:S04]  /*0490*/  LDG.E.64 R14, desc[UR4][R6.64+-0x8] ;  /* 0xfffff804060e7981 */ /* 0x000ea8000c1e1b00 */
[----:B------:R-:W2:Y:S03]  /*04a0*/  LDG.E.64 R18, desc[UR4][R8.64+-0x8] ;  /* 0xfffff80408127981 */ /* 0x000ea6000c1e1b00 */
[----:B------:R-:W-:Y:S01]  /*04b0*/  DFMA R16, R16, R16, R20 ;  /* 0x000000101010722b */ /* 0x000fe20000000014 */
[----:B------:R-:W3:Y:S01]  /*04c0*/  LDG.E.64 R20, desc[UR4][R8.64] ;  /* 0x0000000408147981 */ /* 0x000ee2000c1e1b00 */
[----:B----4-:R-:W-:-:S03]  /*04d0*/  DADD R12, R10, -R12 ;  /* 0x000000000a0c7229 */ /* 0x010fc6000000080c */
[----:B------:R-:W3:Y:S05]  /*04e0*/  LDG.E.64 R10, desc[UR4][R6.64] ;  /* 0x00000004060a7981 */ /* 0x000eea000c1e1b00 */
[----:B------:R-:W-:Y:S01]  /*04f0*/  DFMA R12, R12, R12, R16 ;  /* 0x0000000c0c0c722b */ /* 0x000fe20000000010 */
[----:B------:R-:W4:Y:S01]  /*0500*/  LDG.E.64 R16, desc[UR4][R6.64+0x8] ;  /* 0x0000080406107981 */ /* 0x000f22000c1e1b00 */
[----:B--2---:R-:W-:-:S03]  /*0510*/  DADD R18, R14, -R18 ;  /* 0x000000000e127229 */ /* 0x004fc60000000812 */
[----:B------:R-:W4:Y:S05]  /*0520*/  LDG.E.64 R14, desc[UR4][R8.64+0x8] ;  /* 0x00000804080e7981 */ /* 0x000f2a000c1e1b00 */
[----:B------:R-:W-:Y:S01]  /*0530*/  DFMA R18, R18, R18, R12 ;  /* 0x000000121212722b */ /* 0x000fe2000000000c */
[----:B------:R-:W2:Y:S01]  /*0540*/  LDG.E.64 R12, desc[UR4][R6.64+0x10] ;  /* 0x00001004060c7981 */ /* 0x000ea2000c1e1b00 */
[----:B---3--:R-:W-:-:S03]  /*0550*/  DADD R20, R10, -R20 ;  /* 0x000000000a147229 */ /* 0x008fc60000000814 */
[----:B------:R-:W2:Y:S05]  /*0560*/  LDG.E.64 R10, desc[UR4][R8.64+0x10] ;  /* 0x00001004080a7981 */ /* 0x000eaa000c1e1b00 */
[----:B------:R-:W-:Y:S01]  /*0570*/  DFMA R20, R20, R20, R18 ;  /* 0x000000141414722b */ /* 0x000fe20000000012 */
[----:B------:R0:W3:Y:S01]  /*0580*/  LDG.E.64 R18, desc[UR4][R8.64+0x18] ;  /* 0x0000180408127981 */ /* 0x0000e2000c1e1b00 */
[----:B----4-:R-:W-:-:S03]  /*0590*/  DADD R14, R16, -R14 ;  /* 0x00000000100e7229 */ /* 0x010fc6000000080e */
[----:B------:R1:W3:Y:S01]  /*05a0*/  LDG.E.64 R16, desc[UR4][R6.64+0x18] ;  /* 0x0000180406107981 */ /* 0x0002e2000c1e1b00 */
[----:B------:R-:W-:-:S04]  /*05b0*/  VIADD R23, R23, 0x8 ;  /* 0x0000000817177836 */ /* 0x000fc80000000000 */
[----:B------:R-:W-:Y:S01]  /*05c0*/  DFMA R20, R14, R14, R20 ;  /* 0x0000000e0e14722b */ /* 0x000fe20000000014 */
[----:B------:R-:W-:Y:S02]  /*05d0*/  ISETP.NE.AND P1, PT, R23, RZ, PT ;  /* 0x000000ff1700720c */ /* 0x000fe40003f25270 */
[----:B0-----:R-:W-:Y:S02]  /*05e0*/  IADD3 R8, P3, PT, R8, 0x40, RZ ;  /* 0x0000004008087810 */ /* 0x001fe40007f7e0ff */
[----:B-1----:R-:W-:-:S03]  /*05f0*/  IADD3 R6, P2, PT, R6, 0x40, RZ ;  /* 0x0000004006067810 */ /* 0x002fc60007f5e0ff */
[----:B------:R-:W-:Y:S02]  /*0600*/  IMAD.X R9, RZ, RZ, R9, P3 ;  /* 0x000000ffff097224 */ /* 0x000fe400018e0609 */
[----:B------:R-:W-:Y:S01]  /*0610*/  IMAD.X R7, RZ, RZ, R7, P2 ;  /* 0x000000ffff077224 */ /* 0x000fe200010e0607 */
[----:B--2---:R-:W-:-:S08]  /*0620*/  DADD R10, R12, -R10 ;  /* 0x000000000c0a7229 */ /* 0x004fd0000000080a */
[----:B------:R-:W-:Y:S02]  /*0630*/  DFMA R20, R10, R10, R20 ;  /* 0x0000000a0a14722b */ /* 0x000fe40000000014 */
[----:B---3--:R-:W-:-:S08]  /*0640*/  DADD R16, R16, -R18 ;  /* 0x0000000010107229 */ /* 0x008fd00000000812 */
[----:B------:R-:W-:Y:S01]  /*0650*/  DFMA R16, R16, R16, R20 ;  /* 0x000000101010722b */ /* 0x000fe20000000014 */
[----:B------:R-:W-:Y:S10]  /*0660*/  @P1 BRA `(.L_x_2) ;  /* 0xfffffffc00641947 */ /* 0x000ff4000383ffff */
.L_x_1:
[----:B------:R-:W-:Y:S05]  /*0670*/  @!P0 BRA `(.L_x_0) ;  /* 0x00000004000c8947 */ /* 0x000fea0003800000 */
[----:B------:R-:W-:Y:S02]  /*0680*/  ISETP.GE.U32.AND P1, PT, R22, 0x4, PT ;  /* 0x000000041600780c */ /* 0x000fe40003f26070 */
[----:B------:R-:W-:-:S04]  /*0690*/  LOP3.LUT R27, R2, 0x3, RZ, 0xc0, !PT ;  /* 0x00000003021b7812 */ /* 0x000fc800078ec0ff */
[----:B------:R-:W-:-:S07]  /*06a0*/  ISETP.NE.AND P0, PT, R27, RZ, PT ;  /* 0x000000ff1b00720c */ /* 0x000fce0003f05270 */
[----:B------:R-:W-:Y:S06]  /*06b0*/  @!P1 BRA `(.L_x_3) ;  /* 0x0000000000689947 */ /* 0x000fec0003800000 */
[----:B------:R-:W0:Y:S01]  /*06c0*/  LDCU.128 UR8, c[0x0][0x380] ;  /* 0x00007000ff0877ac */ /* 0x000e220008000c00 */
[----:B------:R-:W-:Y:S02]  /*06d0*/  IADD3 R9, P1, PT, R3, R26, RZ ;  /* 0x0000001a03097210 */ /* 0x000fe40007f3e0ff */
[----:B------:R-:W-:-:S03]  /*06e0*/  IADD3 R6, P3, PT, R26, R4, RZ ;  /* 0x000000041a067210 */ /* 0x000fc60007f7e0ff */
[----:B------:R-:W-:Y:S02]  /*06f0*/  IMAD.X R10, RZ, RZ, R28, P1 ;  /* 0x000000ffff0a7224 */ /* 0x000fe400008e061c */
[----:B------:R-:W-:Y:S01]  /*0700*/  IMAD.X R7, RZ, RZ, R5, P3 ;  /* 0x000000ffff077224 */ /* 0x000fe200018e0605 */
[C---:B0-----:R-:W-:Y:S02]  /*0710*/  LEA R8, P2, R9.reuse, UR8, 0x3 ;  /* 0x0000000809087c11 */ /* 0x041fe4000f8418ff */
[C---:B------:R-:W-:Y:S02]  /*0720*/  LEA R22, P4, R6.reuse, UR10, 0x3 ;  /* 0x0000000a06167c11 */ /* 0x040fe4000f8818ff */
[----:B------:R-:W-:Y:S02]  /*0730*/  LEA.HI.X R9, R9, UR9, R10, 0x3, P2 ;  /* 0x0000000909097c11 */ /* 0x000fe400090f1c0a */
[----:B------:R-:W-:-:S03]  /*0740*/  LEA.HI.X R23, R6, UR11, R7, 0x3, P4 ;  /* 0x0000000b06177c11 */ /* 0x000fc6000a0f1c07 */
[----:B------:R-:W2:Y:S04]  /*0750*/  LDG.E.64 R18, desc[UR4][R8.64] ;  /* 0x0000000408127981 */ /* 0x000ea8000c1e1b00 */
[----:B------:R-:W2:Y:S04]  /*0760*/  LDG.E.64 R20, desc[UR4][R22.64] ;  /* 0x0000000416147981 */ /* 0x000ea8000c1e1b00 */
[----:B------:R-:W3:Y:S04]  /*0770*/  LDG.E.64 R14, desc[UR4][R8.64+0x8] ;  /* 0x00000804080e7981 */ /* 0x000ee8000c1e1b00 */
[----:B------:R-:W3:Y:S04]  /*0780*/  LDG.E.64 R12, desc[UR4][R22.64+0x8] ;  /* 0x00000804160c7981 */ /* 0x000ee8000c1e1b00 */
[----:B------:R-:W4:Y:S04]  /*0790*/  LDG.E.64 R10, desc[UR4][R8.64+0x10] ;  /* 0x00001004080a7981 */ /* 0x000f28000c1e1b00 */
[----:B------:R-:W4:Y:S04]  /*07a0*/  LDG.E.64 R6, desc[UR4][R22.64+0x10] ;  /* 0x0000100416067981 */ /* 0x000f28000c1e1b00 */
[----:B------:R-:W5:Y:S04]  /*07b0*/  LDG.E.64 R24, desc[UR4][R22.64+0x18] ;  /* 0x0000180416187981 */ /* 0x000f68000c1e1b00 */
[----:B------:R-:W5:Y:S01]  /*07c0*/  LDG.E.64 R8, desc[UR4][R8.64+0x18] ;  /* 0x0000180408087981 */ /* 0x000f62000c1e1b00 */
[----:B------:R-:W-:Y:S01]  /*07d0*/  VIADD R26, R26, 0x4 ;  /* 0x000000041a1a7836 */ /* 0x000fe20000000000 */
[----:B--2---:R-:W-:-:S08]  /*07e0*/  DADD R18, R18, -R20 ;  /* 0x0000000012127229 */ /* 0x004fd00000000814 */
[----:B------:R-:W-:Y:S02]  /*07f0*/  DFMA R16, R18, R18, R16 ;  /* 0x000000121210722b */ /* 0x000fe40000000010 */
[----:B---3--:R-:W-:Y:S02]  /*0800*/  DADD R12, R14, -R12 ;  /* 0x000000000e0c7229 */ /* 0x008fe4000000080c */
[----:B----4-:R-:W-:-:S06]  /*0810*/  DADD R6, R10, -R6 ;  /* 0x000000000a067229 */ /* 0x010fcc0000000806 */
[----:B------:R-:W-:Y:S02]  /*0820*/  DFMA R16, R12, R12, R16 ;  /* 0x0000000c0c10722b */ /* 0x000fe40000000010 */
[----:B-----5:R-:W-:-:S06]  /*0830*/  DADD R24, R8, -R24 ;  /* 0x0000000008187229 */ /* 0x020fcc0000000818 */
[----:B------:R-:W-:-:S08]  /*0840*/  DFMA R16, R6, R6, R16 ;  /* 0x000000060610722b */ /* 0x000fd00000000010 */
[----:B------:R-:W-:-:S11]  /*0850*/  DFMA R16, R24, R24, R16 ;  /* 0x000000181810722b */ /* 0x000fd60000000010 */
.L_x_3:
[----:B------:R-:W-:Y:S05]  /*0860*/  @!P0 BRA `(.L_x_0) ;  /* 0x0000000000908947 */ /* 0x000fea0003800000 */
[----:B------:R-:W0:Y:S01]  /*0870*/  LDC.64 R8, c[0x0][0x380] ;  /* 0x0000e000ff087b82 */ /* 0x000e220000000a00 */
[----:B------:R-:W-:Y:S02]  /*0880*/  ISETP.NE.AND P1, PT, R27, 0x1, PT ;  /* 0x000000011b00780c */ /* 0x000fe40003f25270 */
[----:B------:R-:W-:-:S04]  /*0890*/  LOP3.LUT R10, R2, 0x1, RZ, 0xc0, !PT ;  /* 0x00000001020a7812 */ /* 0x000fc800078ec0ff */
[----:B------:R-:W-:Y:S01]  /*08a0*/  ISETP.NE.U32.AND P0, PT, R10, 0x1, PT ;  /* 0x000000010a00780c */ /* 0x000fe20003f05070 */
[----:B------:R-:W1:Y:S06]  /*08b0*/  LDC.64 R6, c[0x0][0x388] ;  /* 0x0000e200ff067b82 */ /* 0x000e6c0000000a00 */
[----:B------:R-:W-:Y:S02]  /*08c0*/  @P1 IADD3 R14, P2, PT, R3, R26, RZ ;  /* 0x0000001a030e1210 */ /* 0x000fe40007f5e0ff */
[----:B------:R-:W2:Y:S01]  /*08d0*/  LDC.64 R12, c[0x0][0x380] ;  /* 0x0000e000ff0c7b82 */ /* 0x000ea20000000a00 */
[C---:B------:R-:W-:Y:S01]  /*08e0*/  @P1 IADD3 R18, P3, PT, R26.reuse, R4, RZ ;  /* 0x000000041a121210 */ /* 0x040fe20007f7e0ff */
[----:B------:R-:W-:-:S02]  /*08f0*/  @P1 VIADD R26, R26, 0x2 ;  /* 0x000000021a1a1836 */ /* 0x000fc40000000000 */
[----:B------:R-:W-:Y:S02]  /*0900*/  @P1 IMAD.X R15, RZ, RZ, R28, P2 ;  /* 0x000000ffff0f1224 */ /* 0x000fe400010e061c */
[----:B------:R-:W-:Y:S02]  /*0910*/  @P1 IMAD.X R19, RZ, RZ, R5, P3 ;  /* 0x000000ffff131224 */ /* 0x000fe400018e0605 */
[----:B------:R-:W3:Y:S01]  /*0920*/  LDC.64 R10, c[0x0][0x388] ;  /* 0x0000e200ff0a7b82 */ /* 0x000ee20000000a00 */
[----:B0-----:R-:W-:-:S04]  /*0930*/  @P1 LEA R8, P2, R14, R8, 0x3 ;  /* 0x000000080e081211 */ /* 0x001fc800078418ff */
[----:B------:R-:W-:Y:S02]  /*0940*/  @P1 LEA.HI.X R9, R14, R9, R15, 0x3, P2 ;  /* 0x000000090e091211 */ /* 0x000fe400010f1c0f */
[----:B------:R-:W-:Y:S02]  /*0950*/  @!P0 IADD3 R3, P2, PT, R3, R26, RZ ;  /* 0x0000001a03038210 */ /* 0x000fe40007f5e0ff */
[----:B-1----:R-:W-:-:S04]  /*0960*/  @P1 LEA R6, P3, R18, R6, 0x3 ;  /* 0x0000000612061211 */ /* 0x002fc800078618ff */
[----:B------:R-:W-:Y:S02]  /*0970*/  @P1 LEA.HI.X R7, R18, R7, R19, 0x3, P3 ;  /* 0x0000000712071211 */ /* 0x000fe400018f1c13 */
[----:B------:R-:W4:Y:S01]  /*0980*/  @P1 LDG.E.64 R18, desc[UR4][R8.64] ;  /* 0x0000000408121981 */ /* 0x000f22000c1e1b00 */
[----:B------:R-:W-:-:S03]  /*0990*/  @!P0 IADD3 R26, P3, PT, R26, R4, RZ ;  /* 0x000000041a1a8210 */ /* 0x000fc60007f7e0ff */
[----:B------:R-:W4:Y:S01]  /*09a0*/  @P1 LDG.E.64 R14, desc[UR4][R6.64] ;  /* 0x00000004060e1981 */ /* 0x000f22000c1e1b00 */
[----:B------:R-:W-:Y:S01]  /*09b0*/  @!P0 IMAD.X R28, RZ, RZ, R28, P2 ;  /* 0x000000ffff1c8224 */ /* 0x000fe200010e061c */
[----:B--2---:R-:W-:Y:S01]  /*09c0*/  @!P0 LEA R12, P2, R3, R12, 0x3 ;  /* 0x0000000c030c8211 */ /* 0x004fe200078418ff */
[----:B------:R-:W-:Y:S01]  /*09d0*/  @!P0 IMAD.X R22, RZ, RZ, R5, P3 ;  /* 0x000000ffff168224 */ /* 0x000fe200018e0605 */
[----:B------:R-:W2:Y:S01]  /*09e0*/  @P1 LDG.E.64 R20, desc[UR4][R6.64+0x8] ;  /* 0x0000080406141981 */ /* 0x000ea2000c1e1b00 */
[----:B---3--:R-:W-:-:S03]  /*09f0*/  @!P0 LEA R10, P3, R26, R10, 0x3 ;  /* 0x0000000a1a0a8211 */ /* 0x008fc600078618ff */
[----:B------:R-:W2:Y:S01]  /*0a00*/  @P1 LDG.E.64 R4, desc[UR4][R8.64+0x8] ;  /* 0x0000080408041981 */ /* 0x000ea2000c1e1b00 */
[----:B------:R-:W-:Y:S02]  /*0a10*/  @!P0 LEA.HI.X R13, R3, R13, R28, 0x3, P2 ;  /* 0x0000000d030d8211 */ /* 0x000fe400010f1c1c */
[----:B------:R-:W-:-:S04]  /*0a20*/  @!P0 LEA.HI.X R11, R26, R11, R22, 0x3, P3 ;  /* 0x0000000b1a0b8211 */ /* 0x000fc800018f1c16 */
[----:B------:R-:W3:Y:S04]  /*0a30*/  @!P0 LDG.E.64 R12, desc[UR4][R12.64] ;  /* 0x000000040c0c8981 */ /* 0x000ee8000c1e1b00 */
[----:B------:R-:W3:Y:S01]  /*0a40*/  @!P0 LDG.E.64 R10, desc[UR4][R10.64] ;  /* 0x000000040a0a8981 */ /* 0x000ee2000c1e1b00 */
[----:B----4-:R-:W-:Y:S02]  /*0a50*/  @P1 DADD R14, R18, -R14 ;  /* 0x00000000120e1229 */ /* 0x010fe4000000080e */
[----:B--2---:R-:W-:-:S06]  /*0a60*/  @P1 DADD R4, R4, -R20 ;  /* 0x0000000004041229 */ /* 0x004fcc0000000814 */
[----:B------:R-:W-:-:S08]  /*0a70*/  @P1 DFMA R14, R14, R14, R16 ;  /* 0x0000000e0e0e122b */ /* 0x000fd00000000010 */
[----:B------:R-:W-:Y:S02]  /*0a80*/  @P1 DFMA R16, R4, R4, R14 ;  /* 0x000000040410122b */ /* 0x000fe4000000000e */
[----:B---3--:R-:W-:-:S08]  /*0a90*/  @!P0 DADD R4, R12, -R10 ;  /* 0x000000000c048229 */ /* 0x008fd0000000080a */
[----:B------:R-:W-:-:S11]  /*0aa0*/  @!P0 DFMA R16, R4, R4, R16 ;  /* 0x000000040410822b */ /* 0x000fd60000000010 */
.L_x_0:
[----:B------:R-:W0:Y:S01]  /*0ab0*/  I2F.F64 R6, R2 ;  /* 0x0000000200067312 */ /* 0x000e220000201c00 */
[----:B------:R-:W-:Y:S01]  /*0ac0*/  IMAD.MOV.U32 R4, RZ, RZ, 0x1 ;  /* 0x00000001ff047424 */ /* 0x000fe200078e00ff */
[----:B------:R-:W-:Y:S01]  /*0ad0*/  FSETP.GEU.AND P1, PT, |R17|, 6.5827683646048100446e-37, PT ;  /* 0x036000001100780b */ /* 0x000fe20003f2e200 */
[----:B------:R-:W-:Y:S05]  /*0ae0*/  BSSY.RECONVERGENT B0, `(.L_x_4) ;  /* 0x0000011000007945 */ /* 0x000fea0003800200 */
[----:B0-----:R-:W0:Y:S02]  /*0af0*/  MUFU.RCP64H R5, R7 ;  /* 0x0000000700057308 */ /* 0x001e240000001800 */
[----:B0-----:R-:W-:-:S08]  /*0b00*/  DFMA R8, -R6, R4, 1 ;  /* 0x3ff000000608742b */ /* 0x001fd00000000104 */
[----:B------:R-:W-:-:S08]  /*0b10*/  DFMA R8, R8, R8, R8 ;  /* 0x000000080808722b */ /* 0x000fd00000000008 */
[----:B------:R-:W-:-:S08]  /*0b20*/  DFMA R8, R4, R8, R4 ;  /* 0x000000080408722b */ /* 0x000fd00000000004 */
[----:B------:R-:W-:-:S08]  /*0b30*/  DFMA R4, -R6, R8, 1 ;  /* 0x3ff000000604742b */ /* 0x000fd00000000108 */
[----:B------:R-:W-:-:S08]  /*0b40*/  DFMA R4, R8, R4, R8 ;  /* 0x000000040804722b */ /* 0x000fd00000000008 */
[----:B------:R-:W-:-:S08]  /*0b50*/  DMUL R8, R4, R16 ;  /* 0x0000001004087228 */ /* 0x000fd00000000000 */
[----:B------:R-:W-:-:S08]  /*0b60*/  DFMA R10, -R6, R8, R16 ;  /* 0x00000008060a722b */ /* 0x000fd00000000110 */
[----:B------:R-:W-:-:S10]  /*0b70*/  DFMA R4, R4, R10, R8 ;  /* 0x0000000a0404722b */ /* 0x000fd40000000008 */
[----:B------:R-:W-:-:S05]  /*0b80*/  FFMA R2, RZ, R7, R5 ;  /* 0x00000007ff027223 */ /* 0x000fca0000000005 */
[----:B------:R-:W-:-:S13]  /*0b90*/  FSETP.GT.AND P0, PT, |R2|, 1.469367938527859385e-39, PT ;  /* 0x001000000200780b */ /* 0x000fda0003f04200 */
[----:B------:R-:W-:Y:S05]  /*0ba0*/  @P0 BRA P1, `(.L_x_5) ;  /* 0x0000000000100947 */ /* 0x000fea0000800000 */
[----:B------:R-:W-:Y:S01]  /*0bb0*/  IMAD.MOV.U32 R4, RZ, RZ, R16 ;  /* 0x000000ffff047224 */ /* 0x000fe200078e0010 */
[----:B------:R-:W-:Y:S01]  /*0bc0*/  MOV R10, 0xbf0 ;  /* 0x00000bf0000a7802 */ /* 0x000fe20000000f00 */
[----:B------:R-:W-:-:S07]  /*0bd0*/  IMAD.MOV.U32 R5, RZ, RZ, R17 ;  /* 0x000000ffff057224 */ /* 0x000fce00078e0011 */
[----:B------:R-:W-:Y:S05]  /*0be0*/  CALL.REL.NOINC `($__internal_0_$__cuda_sm20_div_rn_f64_full) ;  /* 0x0000000000147944 */ /* 0x000fea0003c00000 */
.L_x_5:
[----:B------:R-:W-:Y:S05]  /*0bf0*/  BSYNC.RECONVERGENT B0 ;  /* 0x0000000000007941 */ /* 0x000fea0003800200 */
.L_x_4:
[----:B------:R-:W0:Y:S02]  /*0c00*/  LDC.64 R2, c[0x0][0x398] ;  /* 0x0000e600ff027b82 */ /* 0x000e240000000a00 */
[----:B0-----:R-:W-:-:S05]  /*0c10*/  IMAD.WIDE R2, R0, 0x8, R2 ;  /* 0x0000000800027825 */ /* 0x001fca00078e0202 */
[----:B------:R-:W-:Y:S01]  /*0c20*/  STG.E.64 desc[UR4][R2.64], R4 ;  /* 0x0000000402007986 */ /* 0x000fe2000c101b04 */
[----:B------:R-:W-:Y:S05]  /*0c30*/  EXIT ;  /* 0x000000000000794d */ /* 0x000fea0003800000 */
        .weak           $__internal_0_$__cuda_sm20_div_rn_f64_full
        .type           $__internal_0_$__cuda_sm20_div_rn_f64_full,@function
        .size           $__internal_0_$__cuda_sm20_div_rn_f64_full,(.L_x_60 - $__internal_0_$__cuda_sm20_div_rn_f64_full)
$__internal_0_$__cuda_sm20_div_rn_f64_full:
[C---:B------:R-:W-:Y:S01]  /*0c40*/  FSETP.GEU.AND P0, PT, |R7|.reuse, 1.469367938527859385e-39, PT ;  /* 0x001000000700780b */ /* 0x040fe20003f0e200 */
[----:B------:R-:W-:Y:S01]  /*0c50*/  IMAD.MOV.U32 R16, RZ, RZ, 0x1 ;  /* 0x00000001ff107424 */ /* 0x000fe200078e00ff */
[----:B------:R-:W-:Y:S01]  /*0c60*/  LOP3.LUT R2, R7, 0x800fffff, RZ, 0xc0, !PT ;  /* 0x800fffff07027812 */ /* 0x000fe200078ec0ff */
[----:B------:R-:W-:Y:S01]  /*0c70*/  BSSY.RECONVERGENT B1, `(.L_x_6) ;  /* 0x0000055000017945 */ /* 0x000fe20003800200 */
[C---:B------:R-:W-:Y:S02]  /*0c80*/  FSETP.GEU.AND P2, PT, |R5|.reuse, 1.469367938527859385e-39, PT ;  /* 0x001000000500780b */ /* 0x040fe40003f4e200 */
[----:B------:R-:W-:Y:S01]  /*0c90*/  LOP3.LUT R3, R2, 0x3ff00000, RZ, 0xfc, !PT ;  /* 0x3ff0000002037812 */ /* 0x000fe200078efcff */
[----:B------:R-:W-:Y:S01]  /*0ca0*/  IMAD.MOV.U32 R2, RZ, RZ, R6 ;  /* 0x000000ffff027224 */ /* 0x000fe200078e0006 */
[----:B------:R-:W-:Y:S02]  /*0cb0*/  LOP3.LUT R11, R5, 0x7ff00000, RZ, 0xc0, !PT ;  /* 0x7ff00000050b7812 */ /* 0x000fe400078ec0ff */
[----:B------:R-:W-:-:S03]  /*0cc0*/  LOP3.LUT R14, R7, 0x7ff00000, RZ, 0xc0, !PT ;  /* 0x7ff00000070e7812 */ /* 0x000fc600078ec0ff */
[----:B------:R-:W-:Y:S01]  /*0cd0*/  @!P0 DMUL R2, R6, 8.98846567431157953865e+307 ;  /* 0x7fe0000006028828 */ /* 0x000fe20000000000 */
[----:B------:R-:W-:-:S03]  /*0ce0*/  ISETP.GE.U32.AND P1, PT, R11, R14, PT ;  /* 0x0000000e0b00720c */ /* 0x000fc60003f26070 */
[----:B------:R-:W-:Y:S01]  /*0cf0*/  @!P2 LOP3.LUT R12, R7, 0x7ff00000, RZ, 0xc0, !PT ;  /* 0x7ff00000070ca812 */ /* 0x000fe200078ec0ff */
[----:B------:R-:W-:Y:S01]  /*0d00*/  @!P2 IMAD.MOV.U32 R18, RZ, RZ, RZ ;  /* 0x000000ffff12a224 */ /* 0x000fe200078e00ff */
[----:B------:R-:W0:Y:S02]  /*0d10*/  MUFU.RCP64H R17, R3 ;  /* 0x0000000300117308 */ /* 0x000e240000001800 */
[----:B------:R-:W-:Y:S01]  /*0d20*/  @!P2 ISETP.GE.U32.AND P3, PT, R11, R12, PT ;  /* 0x0000000c0b00a20c */ /* 0x000fe20003f66070 */
[----:B------:R-:W-:-:S05]  /*0d30*/  IMAD.MOV.U32 R12, RZ, RZ, 0x1ca00000 ;  /* 0x1ca00000ff0c7424 */ /* 0x000fca00078e00ff */
[----:B------:R-:W-:-:S04]  /*0d40*/  @!P2 SEL R13, R12, 0x63400000, !P3 ;  /* 0x634000000c0da807 */ /* 0x000fc80005800000 */
[----:B------:R-:W-:-:S04]  /*0d50*/  @!P2 LOP3.LUT R13, R13, 0x80000000, R5, 0xf8, !PT ;  /* 0x800000000d0da812 */ /* 0x000fc800078ef805 */
[----:B------:R-:W-:Y:S01]  /*0d60*/  @!P2 LOP3.LUT R19, R13, 0x100000, RZ, 0xfc, !PT ;  /* 0x001000000d13a812 */ /* 0x000fe200078efcff */
[----:B0-----:R-:W-:-:S08]  /*0d70*/  DFMA R8, R16, -R2, 1 ;  /* 0x3ff000001008742b */ /* 0x001fd00000000802 */
[----:B------:R-:W-:-:S08]  /*0d80*/  DFMA R8, R8, R8, R8 ;  /* 0x000000080808722b */ /* 0x000fd00000000008 */
[----:B------:R-:W-:Y:S01]  /*0d90*/  DFMA R16, R16, R8, R16 ;  /* 0x000000081010722b */ /* 0x000fe20000000010 */
[----:B------:R-:W-:Y:S01]  /*0da0*/  SEL R9, R12, 0x63400000, !P1 ;  /* 0x634000000c097807 */ /* 0x000fe20004800000 */
[----:B------:R-:W-:-:S03]  /*0db0*/  IMAD.MOV.U32 R8, RZ, RZ, R4 ;  /* 0x000000ffff087224 */ /* 0x000fc600078e0004 */
[----:B------:R-:W-:-:S03]  /*0dc0*/  LOP3.LUT R9, R9, 0x800fffff, R5, 0xf8, !PT ;  /* 0x800fffff09097812 */ /* 0x000fc600078ef805 */
[----:B------:R-:W-:-:S03]  /*0dd0*/  DFMA R20, R16, -R2, 1 ;  /* 0x3ff000001014742b */ /* 0x000fc60000000802 */
[----:B------:R-:W-:-:S05]  /*0de0*/  @!P2 DFMA R8, R8, 2, -R18 ;  /* 0x400000000808a82b */ /* 0x000fca0000000812 */
[----:B------:R-:W-:Y:S01]  /*0df0*/  DFMA R16, R16, R20, R16 ;  /* 0x000000141010722b */ /* 0x000fe20000000010 */
[----:B------:R-:W-:Y:S02]  /*0e00*/  IMAD.MOV.U32 R21, RZ, RZ, R11 ;  /* 0x000000ffff157224 */ /* 0x000fe400078e000b */
[----:B------:R-:W-:Y:S01]  /*0e10*/  IMAD.MOV.U32 R20, RZ, RZ, R14 ;  /* 0x000000ffff147224 */ /* 0x000fe200078e000e */
[----:B------:R-:W-:Y:S02]  /*0e20*/  @!P0 LOP3.LUT R20, R3, 0x7ff00000, RZ, 0xc0, !PT ;  /* 0x7ff0000003148812 */ /* 0x000fe400078ec0ff */
[----:B------:R-:W-:Y:S02]  /*0e30*/  @!P2 LOP3.LUT R21, R9, 0x7ff00000, RZ, 0xc0, !PT ;  /* 0x7ff000000915a812 */ /* 0x000fe400078ec0ff */
[----:B------:R-:W-:Y:S01]  /*0e40*/  DMUL R18, R16, R8 ;  /* 0x0000000810127228 */ /* 0x000fe20000000000 */
[----:B------:R-:W-:Y:S02]  /*0e50*/  VIADD R22, R20, 0xffffffff ;  /* 0xffffffff14167836 */ /* 0x000fe40000000000 */
[----:B------:R-:W-:-:S05]  /*0e60*/  VIADD R13, R21, 0xffffffff ;  /* 0xffffffff150d7836 */ /* 0x000fca0000000000 */
[----:B------:R-:W-:Y:S01]  /*0e70*/  DFMA R14, R18, -R2, R8 ;  /* 0x80000002120e722b */ /* 0x000fe20000000008 */
[----:B------:R-:W-:-:S04]  /*0e80*/  ISETP.GT.U32.AND P0, PT, R13, 0x7feffffe, PT ;  /* 0x7feffffe0d00780c */ /* 0x000fc80003f04070 */
[----:B------:R-:W-:-:S03]  /*0e90*/  ISETP.GT.U32.OR P0, PT, R22, 0x7feffffe, P0 ;  /* 0x7feffffe1600780c */ /* 0x000fc60000704470 */
[----:B------:R-:W-:-:S10]  /*0ea0*/  DFMA R14, R16, R14, R18 ;  /* 0x0000000e100e722b */ /* 0x000fd40000000012 */
[----:B------:R-:W-:Y:S05]  /*0eb0*/  @P0 BRA `(.L_x_7) ;  /* 0x00000000006c0947 */ /* 0x000fea0003800000 */
[----:B------:R-:W-:-:S04]  /*0ec0*/  LOP3.LUT R16, R7, 0x7ff00000, RZ, 0xc0, !PT ;  /* 0x7ff0000007107812 */ /* 0x000fc800078ec0ff */
[CC--:B------:R-:W-:Y:S02]  /*0ed0*/  VIADDMNMX R4, R11.reuse, -R16.reuse, 0xb9600000, !PT ;  /* 0xb96000000b047446 */ /* 0x0c0fe40007800910 */
[----:B------:R-:W-:Y:S02]  /*0ee0*/  ISETP.GE.U32.AND P0, PT, R11, R16, PT ;  /* 0x000000100b00720c */ /* 0x000fe40003f06070 */
[----:B------:R-:W-:Y:S02]  /*0ef0*/  VIMNMX R4, PT, PT, R4, 0x46a00000, PT ;  /* 0x46a0000004047848 */ /* 0x000fe40003fe0100 */
[----:B------:R-:W-:-:S05]  /*0f00*/  SEL R11, R12, 0x63400000, !P0 ;  /* 0x634000000c0b7807 */ /* 0x000fca0004000000 */
[----:B------:R-:W-:Y:S02]  /*0f10*/  IMAD.IADD R11, R4, 0x1, -R11 ;  /* 0x00000001040b7824 */ /* 0x000fe400078e0a0b */
[----:B------:R-:W-:Y:S02]  /*0f20*/  IMAD.MOV.U32 R4, RZ, RZ, RZ ;  /* 0x000000ffff047224 */ /* 0x000fe400078e00ff */
[----:B------:R-:W-:-:S06]  /*0f30*/  VIADD R5, R11, 0x7fe00000 ;  /* 0x7fe000000b057836 */ /* 0x000fcc0000000000 */
[----:B------:R-:W-:-:S10]  /*0f40*/  DMUL R12, R14, R4 ;  /* 0x000000040e0c7228 */ /* 0x000fd40000000000 */
[----:B------:R-:W-:-:S13]  /*0f50*/  FSETP.GTU.AND P0, PT, |R13|, 1.469367938527859385e-39, PT ;  /* 0x001000000d00780b */ /* 0x000fda0003f0c200 */
[----:B------:R-:W-:Y:S05]  /*0f60*/  @P0 BRA `(.L_x_8) ;  /* 0x0000000000940947 */ /* 0x000fea0003800000 */
[----:B------:R-:W-:Y:S01]  /*0f70*/  DFMA R2, R14, -R2, R8 ;  /* 0x800000020e02722b */ /* 0x000fe20000000008 */
[----:B------:R-:W-:-:S09]  /*0f80*/  IMAD.MOV.U32 R4, RZ, RZ, RZ ;  /* 0x000000ffff047224 */ /* 0x000fd200078e00ff */
[C---:B------:R-:W-:Y:S02]  /*0f90*/  FSETP.NEU.AND P0, PT, R3.reuse, RZ, PT ;  /* 0x000000ff0300720b */ /* 0x040fe40003f0d000 */
[----:B------:R-:W-:-:S04]  /*0fa0*/  LOP3.LUT R7, R3, 0x80000000, R7, 0x48, !PT ;  /* 0x8000000003077812 */ /* 0x000fc800078e4807 */
[----:B------:R-:W-:-:S07]  /*0fb0*/  LOP3.LUT R5, R7, R5, RZ, 0xfc, !PT ;  /* 0x0000000507057212 */ /* 0x000fce00078efcff */
[----:B------:R-:W-:Y:S05]  /*0fc0*/  @!P0 BRA `(.L_x_8) ;  /* 0x00000000007c8947 */ /* 0x000fea0003800000 */
[----:B------:R-:W-:Y:S01]  /*0fd0*/  IMAD.MOV R3, RZ, RZ, -R11 ;  /* 0x000000ffff037224 */ /* 0x000fe200078e0a0b */
[----:B------:R-:W-:Y:S01]  /*0fe0*/  DMUL.RP R4, R14, R4 ;  /* 0x000000040e047228 */ /* 0x000fe20000008000 */
[----:B------:R-:W-:-:S06]  /*0ff0*/  IMAD.MOV.U32 R2, RZ, RZ, RZ ;  /* 0x000000ffff027224 */ /* 0x000fcc00078e00ff */
[----:B------:R-:W-:-:S03]  /*1000*/  DFMA R2, R12, -R2, R14 ;  /* 0x800000020c02722b */ /* 0x000fc6000000000e */
[----:B------:R-:W-:-:S03]  /*1010*/  LOP3.LUT R7, R5, R7, RZ, 0x3c, !PT ;  /* 0x0000000705077212 */ /* 0x000fc600078e3cff */
[----:B------:R-:W-:-:S04]  /*1020*/  IADD3 R2, PT, PT, -R11, -0x43300000, RZ ;  /* 0xbcd000000b027810 */ /* 0x000fc80007ffe1ff */
[----:B------:R-:W-:-:S04]  /*1030*/  FSETP.NEU.AND P0, PT, |R3|, R2, PT ;  /* 0x000000020300720b */ /* 0x000fc80003f0d200 */
[----:B------:R-:W-:Y:S02]  /*1040*/  FSEL R12, R4, R12, !P0 ;  /* 0x0000000c040c7208 */ /* 0x000fe40004000000 */
[----:B------:R-:W-:Y:S01]  /*1050*/  FSEL R13, R7, R13, !P0 ;  /* 0x0000000d070d7208 */ /* 0x000fe20004000000 */
[----:B------:R-:W-:Y:S06]  /*1060*/  BRA `(.L_x_8) ;  /* 0x0000000000547947 */ /* 0x000fec0003800000 */
.L_x_7:
[----:B------:R-:W-:-:S14]  /*1070*/  DSETP.NAN.AND P0, PT, R4, R4, PT ;  /* 0x000000040400722a */ /* 0x000fdc0003f08000 */
[----:B------:R-:W-:Y:S05]  /*1080*/  @P0 BRA `(.L_x_9) ;  /* 0x0000000000440947 */ /* 0x000fea0003800000 */
[----:B------:R-:W-:-:S14]  /*1090*/  DSETP.NAN.AND P0, PT, R6, R6, PT ;  /* 0x000000060600722a */ /* 0x000fdc0003f08000 */
[----:B------:R-:W-:Y:S05]  /*10a0*/  @P0 BRA `(.L_x_10) ;  /* 0x0000000000300947 */ /* 0x000fea0003800000 */
[----:B------:R-:W-:Y:S01]  /*10b0*/  ISETP.NE.AND P0, PT, R21, R20, PT ;  /* 0x000000141500720c */ /* 0x000fe20003f05270 */
[----:B------:R-:W-:Y:S02]  /*10c0*/  IMAD.MOV.U32 R12, RZ, RZ, 0x0 ;  /* 0x00000000ff0c7424 */ /* 0x000fe400078e00ff */
[----:B------:R-:W-:-:S10]  /*10d0*/  IMAD.MOV.U32 R13, RZ, RZ, -0x80000 ;  /* 0xfff80000ff0d7424 */ /* 0x000fd400078e00ff */
[----:B------:R-:W-:Y:S05]  /*10e0*/  @!P0 BRA `(.L_x_8) ;  /* 0x0000000000348947 */ /* 0x000fea0003800000 */
[----:B------:R-:W-:Y:S02]  /*10f0*/  ISETP.NE.AND P0, PT, R21, 0x7ff00000, PT ;  /* 0x7ff000001500780c */ /* 0x000fe40003f05270 */
[----:B------:R-:W-:Y:S02]  /*1100*/  LOP3.LUT R13, R5, 0x80000000, R7, 0x48, !PT ;  /* 0x80000000050d7812 */ /* 0x000fe400078e4807 */
[----:B------:R-:W-:-:S13]  /*1110*/  ISETP.EQ.OR P0, PT, R20, RZ, !P0 ;  /* 0x000000ff1400720c */ /* 0x000fda0004702670 */
[----:B------:R-:W-:Y:S01]  /*1120*/  @P0 LOP3.LUT R2, R13, 0x7ff00000, RZ, 0xfc, !PT ;  /* 0x7ff000000d020812 */ /* 0x000fe200078efcff */
[----:B------:R-:W-:Y:S02]  /*1130*/  @!P0 IMAD.MOV.U32 R12, RZ, RZ, RZ ;  /* 0x000000ffff0c8224 */ /* 0x000fe400078e00ff */
[----:B------:R-:W-:Y:S02]  /*1140*/  @P0 IMAD.MOV.U32 R12, RZ, RZ, RZ ;  /* 0x000000ffff0c0224 */ /* 0x000fe400078e00ff */
[----:B------:R-:W-:Y:S01]  /*1150*/  @P0 IMAD.MOV.U32 R13, RZ, RZ, R2 ;  /* 0x000000ffff0d0224 */ /* 0x000fe200078e0002 */
[----:B------:R-:W-:Y:S06]  /*1160*/  BRA `(.L_x_8) ;  /* 0x0000000000147947 */ /* 0x000fec0003800000 */
.L_x_10:
[----:B------:R-:W-:Y:S01]  /*1170*/  LOP3.LUT R13, R7, 0x80000, RZ, 0xfc, !PT ;  /* 0x00080000070d7812 */ /* 0x000fe200078efcff */
[----:B------:R-:W-:Y:S01]  /*1180*/  IMAD.MOV.U32 R12, RZ, RZ, R6 ;  /* 0x000000ffff0c7224 */ /* 0x000fe200078e0006 */
[----:B------:R-:W-:Y:S06]  /*1190*/  BRA `(.L_x_8) ;  /* 0x0000000000087947 */ /* 0x000fec0003800000 */
.L_x_9:
[----:B------:R-:W-:Y:S01]  /*11a0*/  LOP3.LUT R13, R5, 0x80000, RZ, 0xfc, !PT ;  /* 0x00080000050d7812 */ /* 0x000fe200078efcff */
[----:B------:R-:W-:-:S07]  /*11b0*/  IMAD.MOV.U32 R12, RZ, RZ, R4 ;  /* 0x000000ffff0c7224 */ /* 0x000fce00078e0004 */
.L_x_8:
[----:B------:R-:W-:Y:S05]  /*11c0*/  BSYNC.RECONVERGENT B1 ;  /* 0x0000000000017941 */ /* 0x000fea0003800200 */
.L_x_6:
[----:B------:R-:W-:Y:S02]  /*11d0*/  IMAD.MOV.U32 R11, RZ, RZ, 0x0 ;  /* 0x00000000ff0b7424 */ /* 0x000fe400078e00ff */
[----:B------:R-:W-:Y:S02]  /*11e0*/  IMAD.MOV.U32 R4, RZ, RZ, R12 ;  /* 0x000000ffff047224 */ /* 0x000fe400078e000c */
[----:B------:R-:W-:Y:S01]  /*11f0*/  IMAD.MOV.U32 R5, RZ, RZ, R13 ;  /* 0x000000ffff057224 */ /* 0x000fe200078e000d */
[----:B------:R-:W-:Y:S06]  /*1200*/  RET.REL.NODEC R10 `(_Z20lib_match_mse_kernelIdEvPKT_S2_iiPS0_i) ;  /* 0xffffffec0a7c7950 */ /* 0x000fec0003c3ffff */
.L_x_11:
[----:B------:R-:W-:-:S00]  /*1210*/  BRA `(.L_x_11) ;  /* 0xfffffffc00fc7947 */ /* 0x000fc0000383ffff */
[----:B------:R-:W-:-:S00]  /*1220*/  NOP ;  /* 0x0000000000007918 */ /* 0x000fc00000000000 */
        /* <DEDUP_REMOVED lines=13> */
.L_x_60:


//--------------------- .text._Z20lib_match_mse_kernelIfEvPKT_S2_iiPS0_i --------------------------
	.section	.text._Z20lib_match_mse_kernelIfEvPKT_S2_iiPS0_i,"ax",@progbits
	.align	128
        .global         _Z20lib_match_mse_kernelIfEvPKT_S2_iiPS0_i
        .type           _Z20lib_match_mse_kernelIfEvPKT_S2_iiPS0_i,@function
        .size           _Z20lib_match_mse_kernelIfEvPKT_S2_iiPS0_i,(.L_x_61 - _Z20lib_match_mse_kernelIfEvPKT_S2_iiPS0_i)
        .other          _Z20lib_match_mse_kernelIfEvPKT_S2_iiPS0_i,@"STO_CUDA_ENTRY STV_DEFAULT"
_Z20lib_match_mse_kernelIfEvPKT_S2_iiPS0_i:
.text._Z20lib_match_mse_kernelIfEvPKT_S2_iiPS0_i:
        /* <DEDUP_REMOVED lines=10> */
[----:B------:R-:W-:Y:S01]  /*00a0*/  IMAD.MOV.U32 R13, RZ, RZ, RZ ;  /* 0x000000ffff0d7224 */ /* 0x000fe200078e00ff */
        /* <DEDUP_REMOVED lines=9> */
[----:B------:R-:W-:Y:S01]  /*0140*/  IMAD.HI.U32 R3, R3, R7, R2 ;  /* 0x0000000703037227 */ /* 0x000fe200078e0002 */
[----:B------:R-:W-:-:S04]  /*0150*/  LOP3.LUT R2, R6, R9, RZ, 0x3c, !PT ;  /* 0x0000000906027212 */ /* 0x000fc800078e3cff */
[----:B------:R-:W-:Y:S01]  /*0160*/  ISETP.GE.AND P2, PT, R2, RZ, PT ;  /* 0x000000ff0200720c */ /* 0x000fe20003f46270 */
        /* <DEDUP_REMOVED lines=8> */
[----:B------:R-:W0:Y:S11]  /*01f0*/  LDC R0, c[0x0][0x394] ;  /* 0x0000e500ff007b82 */ /* 0x000e360000000800 */
[----:B------:R-:W-:-:S04]  /*0200*/  @P0 VIADD R3, R3, 0x1 ;  /* 0x0000000103030836 */ /* 0x000fc80000000000 */
[----:B------:R-:W-:Y:S01]  /*0210*/  @!P2 IMAD.MOV R3, RZ, RZ, -R3 ;  /* 0x000000ffff03a224 */ /* 0x000fe200078e0a03 */
[----:B------:R-:W-:-:S05]  /*0220*/  @!P1 LOP3.LUT R3, RZ, R9, RZ, 0x33, !PT ;  /* 0x00000009ff039212 */ /* 0x000fca00078e33ff */
[----:B------:R-:W-:Y:S02]  /*0230*/  IMAD.MOV R2, RZ, RZ, -R3 ;  /* 0x000000ffff027224 */ /* 0x000fe400078e0a03 */
[----:B0-----:R-:W-:Y:S01]  /*0240*/  IMAD R7, R3, R0, RZ ;  /* 0x0000000003077224 */ /* 0x001fe200078e02ff */
[----:B------:R-:W-:Y:S01]  /*0250*/  ISETP.GE.AND P0, PT, R0, 0x1, PT ;  /* 0x000000010000780c */ /* 0x000fe20003f06270 */
        /* <DEDUP_REMOVED lines=8> */
[----:B------:R-:W-:Y:S01]  /*02e0*/  HFMA2 R11, -RZ, RZ, 0, 0 ;  /* 0x00000000ff0b7431 */ /* 0x000fe200000001ff */
[----:B------:R-:W-:Y:S01]  /*02f0*/  LOP3.LUT R25, R0, 0x7, RZ, 0xc0, !PT ;  /* 0x0000000700197812 */ /* 0x000fe200078ec0ff */
[----:B------:R-:W-:Y:S01]  /*0300*/  IMAD.MOV.U32 R13, RZ, RZ, RZ ;  /* 0x000000ffff0d7224 */ /* 0x000fe200078e00ff */
[----:B------:R-:W-:Y:S02]  /*0310*/  SHF.R.S32.HI R10, RZ, 0x1f, R7 ;  /* 0x0000001fff0a7819 */ /* 0x000fe40000011407 */
[----:B------:R-:W-:-:S07]  /*0320*/  ISETP.NE.AND P0, PT, R25, RZ, PT ;  /* 0x000000ff1900720c */ /* 0x000fce0003f05270 */
[----:B------:R-:W-:Y:S06]  /*0330*/  @!P1 BRA `(.L_x_13) ;  /* 0x0000000000cc9947 */ /* 0x000fec0003800000 */
[----:B------:R-:W0:Y:S01]  /*0340*/  LDCU.128 UR8, c[0x0][0x380] ;  /* 0x00007000ff0877ac */ /* 0x000e220008000c00 */
[----:B------:R-:W-:Y:S01]  /*0350*/  LOP3.LUT R11, R0, 0x7ffffff8, RZ, 0xc0, !PT ;  /* 0x7ffffff8000b7812 */ /* 0x000fe200078ec0ff */
[----:B------:R-:W-:-:S04]  /*0360*/  IMAD.MOV.U32 R13, RZ, RZ, RZ ;  /* 0x000000ffff0d7224 */ /* 0x000fc800078e00ff */
        /* <DEDUP_REMOVED lines=9> */
.L_x_14:
[----:B------:R-:W2:Y:S04]  /*0400*/  LDG.E R20, desc[UR4][R4.64+-0x10] ;  /* 0xfffff00404147981 */ /* 0x000ea8000c1e1900 */
[----:B------:R-:W2:Y:S04]  /*0410*/  LDG.E R21, desc[UR4][R2.64+-0x10] ;  /* 0xfffff00402157981 */ /* 0x000ea8000c1e1900 */
[----:B------:R-:W3:Y:S04]  /*0420*/  LDG.E R24, desc[UR4][R4.64+-0xc] ;  /* 0xfffff40404187981 */ /* 0x000ee8000c1e1900 */
[----:B------:R-:W3:Y:S04]  /*0430*/  LDG.E R27, desc[UR4][R2.64+-0xc] ;  /* 0xfffff404021b7981 */ /* 0x000ee8000c1e1900 */
[----:B------:R-:W4:Y:S04]  /*0440*/  LDG.E R15, desc[UR4][R4.64+-0x8] ;  /* 0xfffff804040f7981 */ /* 0x000f28000c1e1900 */
[----:B------:R-:W4:Y:S04]  /*0450*/  LDG.E R12, desc[UR4][R2.64+-0x8] ;  /* 0xfffff804020c7981 */ /* 0x000f28000c1e1900 */
[----:B------:R-:W5:Y:S04]  /*0460*/  LDG.E R14, desc[UR4][R4.64+-0x4] ;  /* 0xfffffc04040e7981 */ /* 0x000f68000c1e1900 */
[----:B------:R-:W5:Y:S04]  /*0470*/  LDG.E R19, desc[UR4][R2.64+-0x4] ;  /* 0xfffffc0402137981 */ /* 0x000f68000c1e1900 */
[----:B------:R-:W5:Y:S04]  /*0480*/  LDG.E R18, desc[UR4][R4.64] ;  /* 0x0000000404127981 */ /* 0x000f68000c1e1900 */
[----:B------:R-:W5:Y:S01]  /*0490*/  LDG.E R17, desc[UR4][R2.64] ;  /* 0x0000000402117981 */ /* 0x000f62000c1e1900 */
[----:B--2---:R-:W-:-:S03]  /*04a0*/  FADD R22, R20, -R21 ;  /* 0x8000001514167221 */ /* 0x004fc60000000000 */
[----:B------:R-:W2:Y:S01]  /*04b0*/  LDG.E R20, desc[UR4][R4.64+0x4] ;  /* 0x0000040404147981 */ /* 0x000ea2000c1e1900 */
[----:B------:R-:W-:-:S03]  /*04c0*/  FFMA R23, R22, R22, R13 ;  /* 0x0000001616177223 */ /* 0x000fc6000000000d */
[----:B------:R-:W2:Y:S01]  /*04d0*/  LDG.E R21, desc[UR4][R2.64+0x4] ;  /* 0x0000040402157981 */ /* 0x000ea2000c1e1900 */
[----:B---3--:R-:W-:-:S03]  /*04e0*/  FADD R24, R24, -R27 ;  /* 0x8000001b18187221 */ /* 0x008fc60000000000 */
[----:B------:R-:W3:Y:S04]  /*04f0*/  LDG.E R22, desc[UR4][R4.64+0x8] ;  /* 0x0000080404167981 */ /* 0x000ee8000c1e1900 */
[----:B------:R-:W3:Y:S01]  /*0500*/  LDG.E R13, desc[UR4][R2.64+0x8] ;  /* 0x00000804020d7981 */ /* 0x000ee2000c1e1900 */
[----:B------:R-:W-:-:S03]  /*0510*/  FFMA R26, R24, R24, R23 ;  /* 0x00000018181a7223 */ /* 0x000fc60000000017 */
[----:B------:R0:W3:Y:S04]  /*0520*/  LDG.E R24, desc[UR4][R4.64+0xc] ;  /* 0x00000c0404187981 */ /* 0x0000e8000c1e1900 */
[----:B------:R1:W3:Y:S01]  /*0530*/  LDG.E R23, desc[UR4][R2.64+0xc] ;  /* 0x00000c0402177981 */ /* 0x0002e2000c1e1900 */
[----:B----4-:R-:W-:Y:S01]  /*0540*/  FADD R15, R15, -R12 ;  /* 0x8000000c0f0f7221 */ /* 0x010fe20000000000 */
[----:B-----5:R-:W-:Y:S01]  /*0550*/  FADD R19, R14, -R19 ;  /* 0x800000130e137221 */ /* 0x020fe20000000000 */
[----:B------:R-:W-:Y:S02]  /*0560*/  VIADD R16, R16, 0x8 ;  /* 0x0000000810107836 */ /* 0x000fe40000000000 */
[----:B------:R-:W-:Y:S01]  /*0570*/  FFMA R26, R15, R15, R26 ;  /* 0x0000000f0f1a7223 */ /* 0x000fe2000000001a */
[----:B0-----:R-:W-:-:S02]  /*0580*/  IADD3 R4, P2, PT, R4, 0x20, RZ ;  /* 0x0000002004047810 */ /* 0x001fc40007f5e0ff */
[----:B------:R-:W-:Y:S01]  /*0590*/  ISETP.NE.AND P1, PT, R16, RZ, PT ;  /* 0x000000ff1000720c */ /* 0x000fe20003f25270 */
[----:B------:R-:W-:Y:S01]  /*05a0*/  FFMA R26, R19, R19, R26 ;  /* 0x00000013131a7223 */ /* 0x000fe2000000001a */
[----:B------:R-:W-:Y:S01]  /*05b0*/  FADD R17, R18, -R17 ;  /* 0x8000001112117221 */ /* 0x000fe20000000000 */
[----:B-1----:R-:W-:Y:S01]  /*05c0*/  IADD3 R2, P3, PT, R2, 0x20, RZ ;  /* 0x0000002002027810 */ /* 0x002fe20007f7e0ff */
[----:B------:R-:W-:Y:S02]  /*05d0*/  IMAD.X R5, RZ, RZ, R5, P2 ;  /* 0x000000ffff057224 */ /* 0x000fe400010e0605 */
[----:B------:R-:W-:Y:S02]  /*05e0*/  FFMA R26, R17, R17, R26 ;  /* 0x00000011111a7223 */ /* 0x000fe4000000001a */
[----:B------:R-:W-:Y:S02]  /*05f0*/  IMAD.X R3, RZ, RZ, R3, P3 ;  /* 0x000000ffff037224 */ /* 0x000fe400018e0603 */
[----:B--2---:R-:W-:-:S04]  /*0600*/  FADD R21, R20, -R21 ;  /* 0x8000001514157221 */ /* 0x004fc80000000000 */
[----:B------:R-:W-:Y:S01]  /*0610*/  FFMA R26, R21, R21, R26 ;  /* 0x00000015151a7223 */ /* 0x000fe2000000001a */
[----:B---3--:R-:W-:-:S04]  /*0620*/  FADD R13, R22, -R13 ;  /* 0x8000000d160d7221 */ /* 0x008fc80000000000 */
[----:B------:R-:W-:Y:S01]  /*0630*/  FFMA R13, R13, R13, R26 ;  /* 0x0000000d0d0d7223 */ /* 0x000fe2000000001a */
[----:B------:R-:W-:-:S04]  /*0640*/  FADD R24, R24, -R23 ;  /* 0x8000001718187221 */ /* 0x000fc80000000000 */
[----:B------:R-:W-:Y:S01]  /*0650*/  FFMA R13, R24, R24, R13 ;  /* 0x00000018180d7223 */ /* 0x000fe2000000000d */
[----:B------:R-:W-:Y:S06]  /*0660*/  @P1 BRA `(.L_x_14) ;  /* 0xfffffffc00641947 */ /* 0x000fec000383ffff */
.L_x_13:
        /* <DEDUP_REMOVED lines=8> */
[----:B------:R-:W-:Y:S01]  /*06f0*/  IMAD.X R14, RZ, RZ, R10, P1 ;  /* 0x000000ffff0e7224 */ /* 0x000fe200008e060a */
[----:B------:R-:W-:Y:S02]  /*0700*/  IADD3.X R12, PT, PT, RZ, R9, RZ, P3, !PT ;  /* 0x00000009ff0c7210 */ /* 0x000fe40001ffe4ff */
[----:B0-----:R-:W-:Y:S02]  /*0710*/  LEA R2, P2, R3, UR8, 0x2 ;  /* 0x0000000803027c11 */ /* 0x001fe4000f8410ff */
[----:B------:R-:W-:Y:S02]  /*0720*/  LEA R4, P4, R5, UR10, 0x2 ;  /* 0x0000000a05047c11 */ /* 0x000fe4000f8810ff */
[----:B------:R-:W-:Y:S02]  /*0730*/  LEA.HI.X R3, R3, UR9, R14, 0x2, P2 ;  /* 0x0000000903037c11 */ /* 0x000fe400090f140e */
[----:B------:R-:W-:-:S03]  /*0740*/  LEA.HI.X R5, R5, UR11, R12, 0x2, P4 ;  /* 0x0000000b05057c11 */ /* 0x000fc6000a0f140c */
[----:B------:R-:W2:Y:S04]  /*0750*/  LDG.E R12, desc[UR4][R2.64] ;  /* 0x00000004020c7981 */ /* 0x000ea8000c1e1900 */
[----:B------:R-:W2:Y:S04]  /*0760*/  LDG.E R15, desc[UR4][R4.64] ;  /* 0x00000004040f7981 */ /* 0x000ea8000c1e1900 */
[----:B------:R-:W3:Y:S04]  /*0770*/  LDG.E R14, desc[UR4][R2.64+0x4] ;  /* 0x00000404020e7981 */ /* 0x000ee8000c1e1900 */
[----:B------:R-:W3:Y:S04]  /*0780*/  LDG.E R17, desc[UR4][R4.64+0x4] ;  /* 0x0000040404117981 */ /* 0x000ee8000c1e1900 */
[----:B------:R-:W4:Y:S04]  /*0790*/  LDG.E R16, desc[UR4][R2.64+0x8] ;  /* 0x0000080402107981 */ /* 0x000f28000c1e1900 */
[----:B------:R-:W4:Y:S04]  /*07a0*/  LDG.E R19, desc[UR4][R4.64+0x8] ;  /* 0x0000080404137981 */ /* 0x000f28000c1e1900 */
[----:B------:R-:W5:Y:S04]  /*07b0*/  LDG.E R18, desc[UR4][R2.64+0xc] ;  /* 0x00000c0402127981 */ /* 0x000f68000c1e1900 */
[----:B------:R-:W5:Y:S01]  /*07c0*/  LDG.E R21, desc[UR4][R4.64+0xc] ;  /* 0x00000c0404157981 */ /* 0x000f62000c1e1900 */
[----:B------:R-:W-:-:S02]  /*07d0*/  VIADD R11, R11, 0x4 ;  /* 0x000000040b0b7836 */ /* 0x000fc40000000000 */
[----:B--2---:R-:W-:-:S04]  /*07e0*/  FADD R12, R12, -R15 ;  /* 0x8000000f0c0c7221 */ /* 0x004fc80000000000 */
[----:B------:R-:W-:Y:S01]  /*07f0*/  FFMA R12, R12, R12, R13 ;  /* 0x0000000c0c0c7223 */ /* 0x000fe2000000000d */
[----:B---3--:R-:W-:-:S04]  /*0800*/  FADD R17, R14, -R17 ;  /* 0x800000110e117221 */ /* 0x008fc80000000000 */
[----:B------:R-:W-:Y:S01]  /*0810*/  FFMA R12, R17, R17, R12 ;  /* 0x00000011110c7223 */ /* 0x000fe2000000000c */
[----:B----4-:R-:W-:-:S04]  /*0820*/  FADD R19, R16, -R19 ;  /* 0x8000001310137221 */ /* 0x010fc80000000000 */
[----:B------:R-:W-:Y:S01]  /*0830*/  FFMA R12, R19, R19, R12 ;  /* 0x00000013130c7223 */ /* 0x000fe2000000000c */
[----:B-----5:R-:W-:-:S04]  /*0840*/  FADD R21, R18, -R21 ;  /* 0x8000001512157221 */ /* 0x020fc80000000000 */
[----:B------:R-:W-:-:S07]  /*0850*/  FFMA R13, R21, R21, R12 ;  /* 0x00000015150d7223 */ /* 0x000fce000000000c */
.L_x_15:
        /* <DEDUP_REMOVED lines=10> */
[----:B------:R-:W-:-:S04]  /*0900*/  @P1 IMAD.X R18, RZ, RZ, R10, P2 ;  /* 0x000000ffff121224 */ /* 0x000fc800010e060a */
[----:B------:R-:W3:Y:S01]  /*0910*/  LDC.64 R4, c[0x0][0x380] ;  /* 0x0000e000ff047b82 */ /* 0x000ee20000000a00 */
[----:B0-----:R-:W-:-:S04]  /*0920*/  @P1 LEA R16, P2, R12, R16, 0x2 ;  /* 0x000000100c101211 */ /* 0x001fc800078410ff */
[----:B------:R-:W-:Y:S01]  /*0930*/  @P1 LEA.HI.X R17, R12, R17, R18, 0x2, P2 ;  /* 0x000000110c111211 */ /* 0x000fe200010f1412 */
[--C-:B------:R-:W-:Y:S01]  /*0940*/  @P1 IMAD.X R12, RZ, RZ, R9.reuse, P3 ;  /* 0x000000ffff0c1224 */ /* 0x100fe200018e0609 */
[----:B------:R-:W-:Y:S02]  /*0950*/  @!P0 IADD3 R8, P3, PT, R11, R8, RZ ;  /* 0x000000080b088210 */ /* 0x000fe40007f7e0ff */
[----:B-1----:R-:W-:Y:S01]  /*0960*/  @P1 LEA R14, P4, R19, R14, 0x2 ;  /* 0x0000000e130e1211 */ /* 0x002fe200078810ff */
[----:B------:R-:W4:Y:S01]  /*0970*/  @P1 LDG.E R18, desc[UR4][R16.64+0x4] ;  /* 0x0000040410121981 */ /* 0x000f22000c1e1900 */
[----:B------:R-:W-:Y:S02]  /*0980*/  @!P0 IADD3 R7, P2, PT, R7, R11, RZ ;  /* 0x0000000b07078210 */ /* 0x000fe40007f5e0ff */
[----:B------:R-:W-:Y:S01]  /*0990*/  @P1 LEA.HI.X R15, R19, R15, R12, 0x2, P4 ;  /* 0x0000000f130f1211 */ /* 0x000fe200020f140c */
[----:B------:R-:W-:Y:S01]  /*09a0*/  @!P0 IMAD.X R9, RZ, RZ, R9, P3 ;  /* 0x000000ffff098224 */ /* 0x000fe200018e0609 */
[----:B------:R-:W5:Y:S01]  /*09b0*/  @P1 LDG.E R11, desc[UR4][R16.64] ;  /* 0x00000004100b1981 */ /* 0x000f62000c1e1900 */
[----:B------:R-:W-:Y:S01]  /*09c0*/  @!P0 IMAD.X R10, RZ, RZ, R10, P2 ;  /* 0x000000ffff0a8224 */ /* 0x000fe200010e060a */
[----:B--2---:R-:W-:-:S02]  /*09d0*/  @!P0 LEA R2, P3, R8, R2, 0x2 ;  /* 0x0000000208028211 */ /* 0x004fc400078610ff */
[----:B------:R-:W5:Y:S02]  /*09e0*/  @P1 LDG.E R12, desc[UR4][R14.64] ;  /* 0x000000040e0c1981 */ /* 0x000f64000c1e1900 */
[----:B------:R-:W-:Y:S02]  /*09f0*/  @!P0 LEA.HI.X R3, R8, R3, R9, 0x2, P3 ;  /* 0x0000000308038211 */ /* 0x000fe400018f1409 */
[----:B---3--:R-:W-:-:S04]  /*0a00*/  @!P0 LEA R4, P2, R7, R4, 0x2 ;  /* 0x0000000407048211 */ /* 0x008fc800078410ff */
[----:B------:R-:W2:Y:S01]  /*0a10*/  @!P0 LDG.E R3, desc[UR4][R2.64] ;  /* 0x0000000402038981 */ /* 0x000ea2000c1e1900 */
[----:B------:R-:W-:-:S03]  /*0a20*/  @!P0 LEA.HI.X R5, R7, R5, R10, 0x2, P2 ;  /* 0x0000000507058211 */ /* 0x000fc600010f140a */
[----:B------:R-:W4:Y:S04]  /*0a30*/  @P1 LDG.E R7, desc[UR4][R14.64+0x4] ;  /* 0x000004040e071981 */ /* 0x000f28000c1e1900 */
[----:B------:R-:W2:Y:S01]  /*0a40*/  @!P0 LDG.E R4, desc[UR4][R4.64] ;  /* 0x0000000404048981 */ /* 0x000ea2000c1e1900 */
[----:B-----5:R-:W-:-:S04]  /*0a50*/  @P1 FADD R12, R11, -R12 ;  /* 0x8000000c0b0c1221 */ /* 0x020fc80000000000 */
[----:B------:R-:W-:Y:S01]  /*0a60*/  @P1 FFMA R12, R12, R12, R13 ;  /* 0x0000000c0c0c1223 */ /* 0x000fe2000000000d */
[----:B----4-:R-:W-:-:S04]  /*0a70*/  @P1 FADD R7, R18, -R7 ;  /* 0x8000000712071221 */ /* 0x010fc80000000000 */
[----:B------:R-:W-:Y:S01]  /*0a80*/  @P1 FFMA R13, R7, R7, R12 ;  /* 0x00000007070d1223 */ /* 0x000fe2000000000c */
[----:B--2---:R-:W-:-:S04]  /*0a90*/  @!P0 FADD R8, R4, -R3 ;  /* 0x8000000304088221 */ /* 0x004fc80000000000 */
[----:B------:R-:W-:-:S07]  /*0aa0*/  @!P0 FFMA R13, R8, R8, R13 ;  /* 0x00000008080d8223 */ /* 0x000fce000000000d */
.L_x_12:
[----:B------:R-:W-:Y:S01]  /*0ab0*/  I2FP.F32.S32 R4, R0 ;  /* 0x0000000000047245 */ /* 0x000fe20000201400 */
[----:B------:R-:W-:Y:S03]  /*0ac0*/  BSSY.RECONVERGENT B0, `(.L_x_16) ;  /* 0x000000d000007945 */ /* 0x000fe60003800200 */
[----:B------:R-:W0:Y:S08]  /*0ad0*/  MUFU.RCP R3, R4 ;  /* 0x0000000400037308 */ /* 0x000e300000001000 */
[----:B------:R-:W1:Y:S01]  /*0ae0*/  FCHK P0, R13, R4 ;  /* 0x000000040d007302 */ /* 0x000e620000000000 */
[----:B0-----:R-:W-:-:S04]  /*0af0*/  FFMA R0, -R4, R3, 1 ;  /* 0x3f80000004007423 */ /* 0x001fc80000000103 */
[----:B------:R-:W-:-:S04]  /*0b00*/  FFMA R0, R3, R0, R3 ;  /* 0x0000000003007223 */ /* 0x000fc80000000003 */
[----:B------:R-:W-:-:S04]  /*0b10*/  FFMA R3, R0, R13, RZ ;  /* 0x0000000d00037223 */ /* 0x000fc800000000ff */
[----:B------:R-:W-:-:S04]  /*0b20*/  FFMA R2, -R4, R3, R13 ;  /* 0x0000000304027223 */ /* 0x000fc8000000010d */
[----:B------:R-:W-:Y:S01]  /*0b30*/  FFMA R5, R0, R2, R3 ;  /* 0x0000000200057223 */ /* 0x000fe20000000003 */
[----:B-1----:R-:W-:Y:S06]  /*0b40*/  @!P0 BRA `(.L_x_17) ;  /* 0x0000000000108947 */ /* 0x002fec0003800000 */
[----:B------:R-:W-:Y:S01]  /*0b50*/  IMAD.MOV.U32 R3, RZ, RZ, R13 ;  /* 0x000000ffff037224 */ /* 0x000fe200078e000d */
[----:B------:R-:W-:-:S07]  /*0b60*/  MOV R2, 0xb80 ;  /* 0x00000b8000027802 */ /* 0x000fce0000000f00 */
[----:B------:R-:W-:Y:S05]  /*0b70*/  CALL.REL.NOINC `($__internal_1_$__cuda_sm3x_div_rn_noftz_f32_slowpath) ;  /* 0x0000000000187944 */ /* 0x000fea0003c00000 */
[----:B------:R-:W-:-:S07]  /*0b80*/  IMAD.MOV.U32 R5, RZ, RZ, R0 ;  /* 0x000000ffff057224 */ /* 0x000fce00078e0000 */
.L_x_17:
[----:B------:R-:W-:Y:S05]  /*0b90*/  BSYNC.RECONVERGENT B0 ;  /* 0x0000000000007941 */ /* 0x000fea0003800200 */
.L_x_16:
[----:B------:R-:W0:Y:S02]  /*0ba0*/  LDC.64 R2, c[0x0][0x398] ;  /* 0x0000e600ff027b82 */ /* 0x000e240000000a00 */
[----:B0-----:R-:W-:-:S05]  /*0bb0*/  IMAD.WIDE R6, R6, 0x4, R2 ;  /* 0x0000000406067825 */ /* 0x001fca00078e0202 */
[----:B------:R-:W-:Y:S01]  /*0bc0*/  STG.E desc[UR4][R6.64], R5 ;  /* 0x0000000506007986 */ /* 0x000fe2000c101904 */
[----:B------:R-:W-:Y:S05]  /*0bd0*/  EXIT ;  /* 0x000000000000794d */ /* 0x000fea0003800000 */
        .weak           $__internal_1_$__cuda_sm3x_div_rn_noftz_f32_slowpath
        .type           $__internal_1_$__cuda_sm3x_div_rn_noftz_f32_slowpath,@function
        .size           $__internal_1_$__cuda_sm3x_div_rn_noftz_f32_slowpath,(.L_x_61 - $__internal_1_$__cuda_sm3x_div_rn_noftz_f32_slowpath)
$__internal_1_$__cuda_sm3x_div_rn_noftz_f32_slowpath:
[----:B------:R-:W-:Y:S01]  /*0be0*/  SHF.R.U32.HI R5, RZ, 0x17, R4 ;  /* 0x00000017ff057819 */ /* 0x000fe20000011604 */
[----:B------:R-:W-:Y:S01]  /*0bf0*/  BSSY.RECONVERGENT B1, `(.L_x_18) ;  /* 0x0000063000017945 */ /* 0x000fe20003800200 */
[----:B------:R-:W-:Y:S02]  /*0c00*/  SHF.R.U32.HI R0, RZ, 0x17, R3 ;  /* 0x00000017ff007819 */ /* 0x000fe40000011603 */
[----:B------:R-:W-:Y:S02]  /*0c10*/  LOP3.LUT R5, R5, 0xff, RZ, 0xc0, !PT ;  /* 0x000000ff05057812 */ /* 0x000fe400078ec0ff */
[----:B------:R-:W-:Y:S02]  /*0c20*/  LOP3.LUT R10, R0, 0xff, RZ, 0xc0, !PT ;  /* 0x000000ff000a7812 */ /* 0x000fe400078ec0ff */
[----:B------:R-:W-:-:S03]  /*0c30*/  IADD3 R8, PT, PT, R5, -0x1, RZ ;  /* 0xffffffff05087810 */ /* 0x000fc60007ffe0ff */
[----:B------:R-:W-:Y:S01]  /*0c40*/  VIADD R9, R10, 0xffffffff ;  /* 0xffffffff0a097836 */ /* 0x000fe20000000000 */
[----:B------:R-:W-:-:S04]  /*0c50*/  ISETP.GT.U32.AND P0, PT, R8, 0xfd, PT ;  /* 0x000000fd0800780c */ /* 0x000fc80003f04070 */
[----:B------:R-:W-:-:S13]  /*0c60*/  ISETP.GT.U32.OR P0, PT, R9, 0xfd, P0 ;  /* 0x000000fd0900780c */ /* 0x000fda0000704470 */
[----:B------:R-:W-:Y:S01]  /*0c70*/  @!P0 IMAD.MOV.U32 R7, RZ, RZ, RZ ;  /* 0x000000ffff078224 */ /* 0x000fe200078e00ff */
[----:B------:R-:W-:Y:S06]  /*0c80*/  @!P0 BRA `(.L_x_19) ;  /* 0x0000000000608947 */ /* 0x000fec0003800000 */
[----:B------:R-:W-:Y:S01]  /*0c90*/  FSETP.GTU.FTZ.AND P0, PT, |R3|, +INF , PT ;  /* 0x7f8000000300780b */ /* 0x000fe20003f1c200 */
[----:B------:R-:W-:Y:S01]  /*0ca0*/  IMAD.MOV.U32 R0, RZ, RZ, R4 ;  /* 0x000000ffff007224 */ /* 0x000fe200078e0004 */
[----:B------:R-:W-:-:S04]  /*0cb0*/  FSETP.GTU.FTZ.AND P1, PT, |R4|, +INF , PT ;  /* 0x7f8000000400780b */ /* 0x000fc80003f3c200 */
[----:B------:R-:W-:-:S13]  /*0cc0*/  PLOP3.LUT P0, PT, P0, P1, PT, 0xf8, 0x8f ;  /* 0x00000000008f781c */ /* 0x000fda0000703f70 */
[----:B------:R-:W-:Y:S05]  /*0cd0*/  @P0 BRA `(.L_x_20) ;  /* 0x00000004004c0947 */ /* 0x000fea0003800000 */
[----:B------:R-:W-:-:S13]  /*0ce0*/  LOP3.LUT P0, RZ, R4, 0x7fffffff, R3, 0xc8, !PT ;  /* 0x7fffffff04ff7812 */ /* 0x000fda000780c803 */
[----:B------:R-:W-:Y:S05]  /*0cf0*/  @!P0 BRA `(.L_x_21) ;  /* 0x00000004003c8947 */ /* 0x000fea0003800000 */
[C---:B------:R-:W-:Y:S02]  /*0d00*/  FSETP.NEU.FTZ.AND P2, PT, |R3|.reuse, +INF , PT ;  /* 0x7f8000000300780b */ /* 0x040fe40003f5d200 */
[----:B------:R-:W-:Y:S02]  /*0d10*/  FSETP.NEU.FTZ.AND P1, PT, |R0|, +INF , PT ;  /* 0x7f8000000000780b */ /* 0x000fe40003f3d200 */
[----:B------:R-:W-:-:S11]  /*0d20*/  FSETP.NEU.FTZ.AND P0, PT, |R3|, +INF , PT ;  /* 0x7f8000000300780b */ /* 0x000fd60003f1d200 */
[----:B------:R-:W-:Y:S05]  /*0d30*/  @!P1 BRA !P2, `(.L_x_21) ;  /* 0x00000004002c9947 */ /* 0x000fea0005000000 */
[----:B------:R-:W-:-:S04]  /*0d40*/  LOP3.LUT P2, RZ, R3, 0x7fffffff, RZ, 0xc0, !PT ;  /* 0x7fffffff03ff7812 */ /* 0x000fc8000784c0ff */
[----:B------:R-:W-:-:S13]  /*0d50*/  PLOP3.LUT P1, PT, P1, P2, PT, 0x2f, 0xf2 ;  /* 0x0000000000f2781c */ /* 0x000fda0000f24577 */
[----:B------:R-:W-:Y:S05]  /*0d60*/  @P1 BRA `(.L_x_22) ;  /* 0x0000000400181947 */ /* 0x000fea0003800000 */
[----:B------:R-:W-:-:S04]  /*0d70*/  LOP3.LUT P1, RZ, R4, 0x7fffffff, RZ, 0xc0, !PT ;  /* 0x7fffffff04ff7812 */ /* 0x000fc8000782c0ff */
[----:B------:R-:W-:-:S13]  /*0d80*/  PLOP3.LUT P0, PT, P0, P1, PT, 0x2f, 0xf2 ;  /* 0x0000000000f2781c */ /* 0x000fda0000702577 */
[----:B------:R-:W-:Y:S05]  /*0d90*/  @P0 BRA `(.L_x_23) ;  /* 0x0000000400000947 */ /* 0x000fea0003800000 */
[----:B------:R-:W-:Y:S02]  /*0da0*/  ISETP.GE.AND P0, PT, R9, RZ, PT ;  /* 0x000000ff0900720c */ /* 0x000fe40003f06270 */
[----:B------:R-:W-:-:S11]  /*0db0*/  ISETP.GE.AND P1, PT, R8, RZ, PT ;  /* 0x000000ff0800720c */ /* 0x000fd60003f26270 */
[----:B------:R-:W-:Y:S02]  /*0dc0*/  @P0 IMAD.MOV.U32 R7, RZ, RZ, RZ ;  /* 0x000000ffff070224 */ /* 0x000fe400078e00ff */
[----:B------:R-:W-:Y:S01]  /*0dd0*/  @!P0 FFMA R3, R3, 1.84467440737095516160e+19, RZ ;  /* 0x5f80000003038823 */ /* 0x000fe200000000ff */
[----:B------:R-:W-:Y:S02]  /*0de0*/  @!P0 IMAD.MOV.U32 R7, RZ, RZ, -0x40 ;  /* 0xffffffc0ff078424 */ /* 0x000fe400078e00ff */
[----:B------:R-:W-:Y:S02]  /*0df0*/  @!P1 FFMA R4, R0, 1.84467440737095516160e+19, RZ ;  /* 0x5f80000000049823 */ /* 0x000fe400000000ff */
[----:B------:R-:W-:-:S07]  /*0e00*/  @!P1 VIADD R7, R7, 0x40 ;  /* 0x0000004007079836 */ /* 0x000fce0000000000 */
.L_x_19:
[----:B------:R-:W-:Y:S01]  /*0e10*/  LEA R9, R5, 0xc0800000, 0x17 ;  /* 0xc080000005097811 */ /* 0x000fe200078eb8ff */
[----:B------:R-:W-:Y:S04]  /*0e20*/  BSSY.RECONVERGENT B2, `(.L_x_24) ;  /* 0x0000036000027945 */ /* 0x000fe80003800200 */
[----:B------:R-:W-:Y:S02]  /*0e30*/  IMAD.IADD R9, R4, 0x1, -R9 ;  /* 0x0000000104097824 */ /* 0x000fe400078e0a09 */
[----:B------:R-:W-:Y:S02]  /*0e40*/  VIADD R4, R10, 0xffffff81 ;  /* 0xffffff810a047836 */ /* 0x000fe40000000000 */
[----:B------:R-:W0:Y:S01]  /*0e50*/  MUFU.RCP R8, R9 ;  /* 0x0000000900087308 */ /* 0x000e220000001000 */
[----:B------:R-:W-:Y:S01]  /*0e60*/  FADD.FTZ R11, -R9, -RZ ;  /* 0x800000ff090b7221 */ /* 0x000fe20000010100 */
[C---:B------:R-:W-:Y:S01]  /*0e70*/  IMAD R0, R4.reuse, -0x800000, R3 ;  /* 0xff80000004007824 */ /* 0x040fe200078e0203 */
[----:B------:R-:W-:-:S04]  /*0e80*/  IADD3 R4, PT, PT, R4, 0x7f, -R5 ;  /* 0x0000007f04047810 */ /* 0x000fc80007ffe805 */
[----:B------:R-:W-:Y:S01]  /*0e90*/  IADD3 R4, PT, PT, R4, R7, RZ ;  /* 0x0000000704047210 */ /* 0x000fe20007ffe0ff */
[----:B0-----:R-:W-:-:S04]  /*0ea0*/  FFMA R13, R8, R11, 1 ;  /* 0x3f800000080d7423 */ /* 0x001fc8000000000b */
[----:B------:R-:W-:-:S04]  /*0eb0*/  FFMA R10, R8, R13, R8 ;  /* 0x0000000d080a7223 */ /* 0x000fc80000000008 */
[----:B------:R-:W-:-:S04]  /*0ec0*/  FFMA R3, R0, R10, RZ ;  /* 0x0000000a00037223 */ /* 0x000fc800000000ff */
[----:B------:R-:W-:-:S04]  /*0ed0*/  FFMA R8, R11, R3, R0 ;  /* 0x000000030b087223 */ /* 0x000fc80000000000 */
[----:B------:R-:W-:-:S04]  /*0ee0*/  FFMA R13, R10, R8, R3 ;  /* 0x000000080a0d7223 */ /* 0x000fc80000000003 */
[----:B------:R-:W-:-:S04]  /*0ef0*/  FFMA R8, R11, R13, R0 ;  /* 0x0000000d0b087223 */ /* 0x000fc80000000000 */
[----:B------:R-:W-:-:S05]  /*0f00*/  FFMA R0, R10, R8, R13 ;  /* 0x000000080a007223 */ /* 0x000fca000000000d */
[----:B------:R-:W-:-:S04]  /*0f10*/  SHF.R.U32.HI R3, RZ, 0x17, R0 ;  /* 0x00000017ff037819 */ /* 0x000fc80000011600 */
[----:B------:R-:W-:-:S05]  /*0f20*/  LOP3.LUT R3, R3, 0xff, RZ, 0xc0, !PT ;  /* 0x000000ff03037812 */ /* 0x000fca00078ec0ff */
[----:B------:R-:W-:-:S04]  /*0f30*/  IMAD.IADD R7, R3, 0x1, R4 ;  /* 0x0000000103077824 */ /* 0x000fc800078e0204 */
[----:B------:R-:W-:-:S05]  /*0f40*/  VIADD R3, R7, 0xffffffff ;  /* 0xffffffff07037836 */ /* 0x000fca0000000000 */
[----:B------:R-:W-:-:S13]  /*0f50*/  ISETP.GE.U32.AND P0, PT, R3, 0xfe, PT ;  /* 0x000000fe0300780c */ /* 0x000fda0003f06070 */
[----:B------:R-:W-:Y:S05]  /*0f60*/  @!P0 BRA `(.L_x_25) ;  /* 0x0000000000808947 */ /* 0x000fea0003800000 */
[----:B------:R-:W-:-:S13]  /*0f70*/  ISETP.GT.AND P0, PT, R7, 0xfe, PT ;  /* 0x000000fe0700780c */ /* 0x000fda0003f04270 */
[----:B------:R-:W-:Y:S05]  /*0f80*/  @P0 BRA `(.L_x_26) ;  /* 0x00000000006c0947 */ /* 0x000fea0003800000 */
[----:B------:R-:W-:-:S13]  /*0f90*/  ISETP.GE.AND P0, PT, R7, 0x1, PT ;  /* 0x000000010700780c */ /* 0x000fda0003f06270 */
[----:B------:R-:W-:Y:S05]  /*0fa0*/  @P0 BRA `(.L_x_27) ;  /* 0x0000000000740947 */ /* 0x000fea0003800000 */
[----:B------:R-:W-:Y:S02]  /*0fb0*/  ISETP.GE.AND P0, PT, R7, -0x18, PT ;  /* 0xffffffe80700780c */ /* 0x000fe40003f06270 */
[----:B------:R-:W-:-:S11]  /*0fc0*/  LOP3.LUT R0, R0, 0x80000000, RZ, 0xc0, !PT ;  /* 0x8000000000007812 */ /* 0x000fd600078ec0ff */
[----:B------:R-:W-:Y:S05]  /*0fd0*/  @!P0 BRA `(.L_x_27) ;  /* 0x0000000000688947 */ /* 0x000fea0003800000 */
[CCC-:B------:R-:W-:Y:S01]  /*0fe0*/  FFMA.RZ R3, R10.reuse, R8.reuse, R13.reuse ;  /* 0x000000080a037223 */ /* 0x1c0fe2000000c00d */
[CCC-:B------:R-:W-:Y:S01]  /*0ff0*/  FFMA.RM R4, R10.reuse, R8.reuse, R13.reuse ;  /* 0x000000080a047223 */ /* 0x1c0fe2000000400d */
[C---:B------:R-:W-:Y:S02]  /*1000*/  ISETP.NE.AND P2, PT, R7.reuse, RZ, PT ;  /* 0x000000ff0700720c */ /* 0x040fe40003f45270 */
[----:B------:R-:W-:Y:S02]  /*1010*/  ISETP.NE.AND P1, PT, R7, RZ, PT ;  /* 0x000000ff0700720c */ /* 0x000fe40003f25270 */
[----:B------:R-:W-:Y:S01]  /*1020*/  LOP3.LUT R5, R3, 0x7fffff, RZ, 0xc0, !PT ;  /* 0x007fffff03057812 */ /* 0x000fe200078ec0ff */
[----:B------:R-:W-:Y:S01]  /*1030*/  FFMA.RP R3, R10, R8, R13 ;  /* 0x000000080a037223 */ /* 0x000fe2000000800d */
[----:B------:R-:W-:Y:S02]  /*1040*/  VIADD R8, R7, 0x20 ;  /* 0x0000002007087836 */ /* 0x000fe40000000000 */
[----:B------:R-:W-:Y:S01]  /*1050*/  LOP3.LUT R5, R5, 0x800000, RZ, 0xfc, !PT ;  /* 0x0080000005057812 */ /* 0x000fe200078efcff */
[----:B------:R-:W-:Y:S01]  /*1060*/  IMAD.MOV R7, RZ, RZ, -R7 ;  /* 0x000000ffff077224 */ /* 0x000fe200078e0a07 */
[----:B------:R-:W-:-:S02]  /*1070*/  FSETP.NEU.FTZ.AND P0, PT, R3, R4, PT ;  /* 0x000000040300720b */ /* 0x000fc40003f1d000 */
[----:B------:R-:W-:Y:S02]  /*1080*/  SHF.L.U32 R8, R5, R8, RZ ;  /* 0x0000000805087219 */ /* 0x000fe400000006ff */
[----:B------:R-:W-:Y:S02]  /*1090*/  SEL R4, R7, RZ, P2 ;  /* 0x000000ff07047207 */ /* 0x000fe40001000000 */
[----:B------:R-:W-:Y:S02]  /*10a0*/  ISETP.NE.AND P1, PT, R8, RZ, P1 ;  /* 0x000000ff0800720c */ /* 0x000fe40000f25270 */
[----:B------:R-:W-:Y:S02]  /*10b0*/  SHF.R.U32.HI R4, RZ, R4, R5 ;  /* 0x00000004ff047219 */ /* 0x000fe40000011605 */
[----:B------:R-:W-:Y:S02]  /*10c0*/  PLOP3.LUT P0, PT, P0, P1, PT, 0xf8, 0x8f ;  /* 0x00000000008f781c */ /* 0x000fe40000703f70 */
[----:B------:R-:W-:-:S02]  /*10d0*/  SHF.R.U32.HI R8, RZ, 0x1, R4 ;  /* 0x00000001ff087819 */ /* 0x000fc40000011604 */
[----:B------:R-:W-:-:S04]  /*10e0*/  SEL R3, RZ, 0x1, !P0 ;  /* 0x00000001ff037807 */ /* 0x000fc80004000000 */
[----:B------:R-:W-:-:S04]  /*10f0*/  LOP3.LUT R3, R3, 0x1, R8, 0xf8, !PT ;  /* 0x0000000103037812 */ /* 0x000fc800078ef808 */
[----:B------:R-:W-:-:S05]  /*1100*/  LOP3.LUT R3, R3, R4, RZ, 0xc0, !PT ;  /* 0x0000000403037212 */ /* 0x000fca00078ec0ff */
[----:B------:R-:W-:-:S05]  /*1110*/  IMAD.IADD R3, R8, 0x1, R3 ;  /* 0x0000000108037824 */ /* 0x000fca00078e0203 */
[----:B------:R-:W-:Y:S01]  /*1120*/  LOP3.LUT R0, R3, R0, RZ, 0xfc, !PT ;  /* 0x0000000003007212 */ /* 0x000fe200078efcff */
[----:B------:R-:W-:Y:S06]  /*1130*/  BRA `(.L_x_27) ;  /* 0x0000000000107947 */ /* 0x000fec0003800000 */
.L_x_26:
[----:B------:R-:W-:-:S04]  /*1140*/  LOP3.LUT R0, R0, 0x80000000, RZ, 0xc0, !PT ;  /* 0x8000000000007812 */ /* 0x000fc800078ec0ff */
[----:B------:R-:W-:Y:S01]  /*1150*/  LOP3.LUT R0, R0, 0x7f800000, RZ, 0xfc, !PT ;  /* 0x7f80000000007812 */ /* 0x000fe200078efcff */
[----:B------:R-:W-:Y:S06]  /*1160*/  BRA `(.L_x_27) ;  /* 0x0000000000047947 */ /* 0x000fec0003800000 */
.L_x_25:
[----:B------:R-:W-:-:S07]  /*1170*/  IMAD R0, R4, 0x800000, R0 ;  /* 0x0080000004007824 */ /* 0x000fce00078e0200 */
.L_x_27:
[----:B------:R-:W-:Y:S05]  /*1180*/  BSYNC.RECONVERGENT B2 ;  /* 0x0000000000027941 */ /* 0x000fea0003800200 */
.L_x_24:
[----:B------:R-:W-:Y:S05]  /*1190*/  BRA `(.L_x_28) ;  /* 0x0000000000207947 */ /* 0x000fea0003800000 */
.L_x_23:
[----:B------:R-:W-:-:S04]  /*11a0*/  LOP3.LUT R0, R4, 0x80000000, R3, 0x48, !PT ;  /* 0x8000000004007812 */ /* 0x000fc800078e4803 */
[----:B------:R-:W-:Y:S01]  /*11b0*/  LOP3.LUT R0, R0, 0x7f800000, RZ, 0xfc, !PT ;  /* 0x7f80000000007812 */ /* 0x000fe200078efcff */
[----:B------:R-:W-:Y:S06]  /*11c0*/  BRA `(.L_x_28) ;  /* 0x0000000000147947 */ /* 0x000fec0003800000 */
.L_x_22:
[----:B------:R-:W-:Y:S01]  /*11d0*/  LOP3.LUT R0, R4, 0x80000000, R3, 0x48, !PT ;  /* 0x8000000004007812 */ /* 0x000fe200078e4803 */
[----:B------:R-:W-:Y:S06]  /*11e0*/  BRA `(.L_x_28) ;  /* 0x00000000000c7947 */ /* 0x000fec0003800000 */
.L_x_21:
[----:B------:R-:W0:Y:S01]  /*11f0*/  MUFU.RSQ R0, -QNAN ;  /* 0xffc0000000007908 */ /* 0x000e220000001400 */
[----:B------:R-:W-:Y:S05]  /*1200*/  BRA `(.L_x_28) ;  /* 0x0000000000047947 */ /* 0x000fea0003800000 */
.L_x_20:
[----:B------:R-:W-:-:S07]  /*1210*/  FADD.FTZ R0, R3, R0 ;  /* 0x0000000003007221 */ /* 0x000fce0000010000 */
.L_x_28:
[----:B------:R-:W-:Y:S05]  /*1220*/  BSYNC.RECONVERGENT B1 ;  /* 0x0000000000017941 */ /* 0x000fea0003800200 */
.L_x_18:
[----:B------:R-:W-:-:S04]  /*1230*/  IMAD.MOV.U32 R3, RZ, RZ, 0x0 ;  /* 0x00000000ff037424 */ /* 0x000fc800078e00ff */
[----:B0-----:R-:W-:Y:S05]  /*1240*/  RET.REL.NODEC R2 `(_Z20lib_match_mse_kernelIfEvPKT_S2_iiPS0_i) ;  /* 0xffffffec026c7950 */ /* 0x001fea0003c3ffff */
.L_x_29:
        /* <DEDUP_REMOVED lines=11> */
.L_x_61:


//--------------------- .text._Z20lib_match_mse_kernelIdEvPKT_S2_iiPS0_ --------------------------
	.section	.text._Z20lib_match_mse_kernelIdEvPKT_S2_iiPS0_,"ax",@progbits
	.align	128
        .global         _Z20lib_match_mse_kernelIdEvPKT_S2_iiPS0_
        .type           _Z20lib_match_mse_kernelIdEvPKT_S2_iiPS0_,@function
        .size           _Z20lib_match_mse_kernelIdEvPKT_S2_iiPS0_,(.L_x_62 - _Z20lib_match_mse_kernelIdEvPKT_S2_iiPS0_)
        .other          _Z20lib_match_mse_kernelIdEvPKT_S2_iiPS0_,@"STO_CUDA_ENTRY STV_DEFAULT"
_Z20lib_match_mse_kernelIdEvPKT_S2_iiPS0_:
.text._Z20lib_match_mse_kernelIdEvPKT_S2_iiPS0_:
[----:B------:R-:W-:Y:S08]  /*0000*/  LDC R1, c[0x0][0x37c] ;  /* 0x0000df00ff017b82 */ /* 0x000ff00000000800 */
[----:B------:R-:W0:Y:S01]  /*0010*/  LDC R9, c[0x0][0x390] ;  /* 0x0000e400ff097b82 */ /* 0x000e220000000800 */
[----:B------:R-:W1:Y:S01]  /*0020*/  S2R R0, SR_TID.X ;  /* 0x0000000000007919 */ /* 0x000e620000002100 */
[----:B------:R-:W1:Y:S01]  /*0030*/  LDCU UR4, c[0x0][0x360] ;  /* 0x00006c00ff0477ac */ /* 0x000e620008000800 */
[----:B------:R-:W-:Y:S01]  /*0040*/  CS2R R16, SRZ ;  /* 0x0000000000107805 */ /* 0x000fe2000001ff00 */
[----:B------:R-:W1:Y:S01]  /*0050*/  S2R R5, SR_CTAID.X ;  /* 0x0000000000057919 */ /* 0x000e620000002500 */
[----:B0-----:R-:W-:-:S04]  /*0060*/  IABS R7, R9 ;  /* 0x0000000900077213 */ /* 0x001fc80000000000 */
[----:B------:R-:W0:Y:S01]  /*0070*/  I2F.RP R4, R7 ;  /* 0x0000000700047306 */ /* 0x000e220000209400 */
[----:B-1----:R-:W-:Y:S01]  /*0080*/  IMAD R0, R5, UR4, R0 ;  /* 0x0000000405007c24 */ /* 0x002fe2000f8e0200 */
[----:B------:R-:W1:Y:S06]  /*0090*/  LDCU.64 UR4, c[0x0][0x358] ;  /* 0x00006b00ff0477ac */ /* 0x000e6c0008000a00 */
[----:B0-----:R-:W0:Y:S02]  /*00a0*/  MUFU.RCP R4, R4 ;  /* 0x0000000400047308 */ /* 0x001e240000001000 */
[----:B0-----:R-:W-:Y:S01]  /*00b0*/  VIADD R2, R4, 0xffffffe ;  /* 0x0ffffffe04027836 */ /* 0x001fe20000000000 */
[----:B------:R-:W-:-:S05]  /*00c0*/  IABS R4, R0 ;  /* 0x0000000000047213 */ /* 0x000fca0000000000 */
[----:B------:R0:W2:Y:S02]  /*00d0*/  F2I.FTZ.U32.TRUNC.NTZ R3, R2 ;  /* 0x0000000200037305 */ /* 0x0000a4000021f000 */
[----:B0-----:R-:W-:Y:S02]  /*00e0*/  IMAD.MOV.U32 R2, RZ, RZ, RZ ;  /* 0x000000ffff027224 */ /* 0x001fe400078e00ff */
[----:B--2---:R-:W-:-:S04]  /*00f0*/  IMAD.MOV R6, RZ, RZ, -R3 ;  /* 0x000000ffff067224 */ /* 0x004fc800078e0a03 */
[----:B------:R-:W-:-:S04]  /*0100*/  IMAD R5, R6, R7, RZ ;  /* 0x0000000706057224 */ /* 0x000fc800078e02ff */
[----:B------:R-:W-:-:S06]  /*0110*/  IMAD.HI.U32 R3, R3, R5, R2 ;  /* 0x0000000503037227 */ /* 0x000fcc00078e0002 */
[----:B------:R-:W-:-:S04]  /*0120*/  IMAD.HI.U32 R3, R3, R4, RZ ;  /* 0x0000000403037227 */ /* 0x000fc800078e00ff */
[----:B------:R-:W-:-:S04]  /*0130*/  IMAD.MOV R2, RZ, RZ, -R3 ;  /* 0x000000ffff027224 */ /* 0x000fc800078e0a03 */
[----:B------:R-:W-:Y:S01]  /*0140*/  IMAD R2, R7, R2, R4 ;  /* 0x0000000207027224 */ /* 0x000fe200078e0204 */
[----:B------:R-:W-:-:S04]  /*0150*/  LOP3.LUT R4, R0, R9, RZ, 0x3c, !PT ;  /* 0x0000000900047212 */ /* 0x000fc800078e3cff */
[----:B------:R-:W-:Y:S02]  /*0160*/  ISETP.GT.U32.AND P1, PT, R7, R2, PT ;  /* 0x000000020700720c */ /* 0x000fe40003f24070 */
[----:B------:R-:W-:-:S11]  /*0170*/  ISETP.GE.AND P2, PT, R4, RZ, PT ;  /* 0x000000ff0400720c */ /* 0x000fd60003f46270 */
        /* <DEDUP_REMOVED lines=8> */
[----:B------:R-:W-:Y:S01]  /*0200*/  IMAD.MOV R5, RZ, RZ, -R3 ;  /* 0x000000ffff057224 */ /* 0x000fe200078e0a03 */
[----:B0-----:R-:W-:Y:S01]  /*0210*/  ISETP.GE.AND P0, PT, R2, 0x1, PT ;  /* 0x000000010200780c */ /* 0x001fe20003f06270 */
        /* <DEDUP_REMOVED lines=27> */
.L_x_32:
        /* <DEDUP_REMOVED lines=39> */
.L_x_31:
        /* <DEDUP_REMOVED lines=31> */
.L_x_33:
        /* <DEDUP_REMOVED lines=37> */
.L_x_30:
        /* <DEDUP_REMOVED lines=19> */
[----:B------:R-:W-:Y:S05]  /*0bb0*/  CALL.REL.NOINC `($__internal_2_$__cuda_sm20_div_rn_f64_full) ;  /* 0x0000000000147944 */ /* 0x000fea0003c00000 */
.L_x_35:
[----:B------:R-:W-:Y:S05]  /*0bc0*/  BSYNC.RECONVERGENT B0 ;  /* 0x0000000000007941 */ /* 0x000fea0003800200 */
.L_x_34:
[----:B------:R-:W0:Y:S02]  /*0bd0*/  LDC.64 R2, c[0x0][0x398] ;  /* 0x0000e600ff027b82 */ /* 0x000e240000000a00 */
[----:B0-----:R-:W-:-:S05]  /*0be0*/  IMAD.WIDE R2, R0, 0x8, R2 ;  /* 0x0000000800027825 */ /* 0x001fca00078e0202 */
[----:B------:R-:W-:Y:S01]  /*0bf0*/  STG.E.64 desc[UR4][R2.64], R4 ;  /* 0x0000000402007986 */ /* 0x000fe2000c101b04 */
[----:B------:R-:W-:Y:S05]  /*0c00*/  EXIT ;  /* 0x000000000000794d */ /* 0x000fea0003800000 */
        .weak           $__internal_2_$__cuda_sm20_div_rn_f64_full
        .type           $__internal_2_$__cuda_sm20_div_rn_f64_full,@function
        .size           $__internal_2_$__cuda_sm20_div_rn_f64_full,(.L_x_62 - $__internal_2_$__cuda_sm20_div_rn_f64_full)
$__internal_2_$__cuda_sm20_div_rn_f64_full:
        /* <DEDUP_REMOVED lines=67> */
.L_x_37:
        /* <DEDUP_REMOVED lines=16> */
.L_x_40:
[----:B------:R-:W-:Y:S01]  /*1140*/  LOP3.LUT R13, R7, 0x80000, RZ, 0xfc, !PT ;  /* 0x00080000070d7812 */ /* 0x000fe200078efcff */
[----:B------:R-:W-:Y:S01]  /*1150*/  IMAD.MOV.U32 R12, RZ, RZ, R6 ;  /* 0x000000ffff0c7224 */ /* 0x000fe200078e0006 */
[----:B------:R-:W-:Y:S06]  /*1160*/  BRA `(.L_x_38) ;  /* 0x0000000000087947 */ /* 0x000fec0003800000 */
.L_x_39:
[----:B------:R-:W-:Y:S01]  /*1170*/  LOP3.LUT R13, R5, 0x80000, RZ, 0xfc, !PT ;  /* 0x00080000050d7812 */ /* 0x000fe200078efcff */
[----:B------:R-:W-:-:S07]  /*1180*/  IMAD.MOV.U32 R12, RZ, RZ, R4 ;  /* 0x000000ffff0c7224 */ /* 0x000fce00078e0004 */
.L_x_38:
[----:B------:R-:W-:Y:S05]  /*1190*/  BSYNC.RECONVERGENT B1 ;  /* 0x0000000000017941 */ /* 0x000fea0003800200 */
.L_x_36:
[----:B------:R-:W-:Y:S02]  /*11a0*/  IMAD.MOV.U32 R11, RZ, RZ, 0x0 ;  /* 0x00000000ff0b7424 */ /* 0x000fe400078e00ff */
[----:B------:R-:W-:Y:S02]  /*11b0*/  IMAD.MOV.U32 R4, RZ, RZ, R12 ;  /* 0x000000ffff047224 */ /* 0x000fe400078e000c */
[----:B------:R-:W-:Y:S01]  /*11c0*/  IMAD.MOV.U32 R5, RZ, RZ, R13 ;  /* 0x000000ffff057224 */ /* 0x000fe200078e000d */
[----:B------:R-:W-:Y:S06]  /*11d0*/  RET.REL.NODEC R10 `(_Z20lib_match_mse_kernelIdEvPKT_S2_iiPS0_) ;  /* 0xffffffec0a887950 */ /* 0x000fec0003c3ffff */
.L_x_41:
        /* <DEDUP_REMOVED lines=10> */
.L_x_62:


//--------------------- .text._Z20lib_match_mse_kernelIfEvPKT_S2_iiPS0_ --------------------------
	.section	.text._Z20lib_match_mse_kernelIfEvPKT_S2_iiPS0_,"ax",@progbits
	.align	128
        .global         _Z20lib_match_mse_kernelIfEvPKT_S2_iiPS0_
        .type           _Z20lib_match_mse_kernelIfEvPKT_S2_iiPS0_,@function
        .size           _Z20lib_match_mse_kernelIfEvPKT_S2_iiPS0_,(.L_x_63 - _Z20lib_match_mse_kernelIfEvPKT_S2_iiPS0_)
        .other          _Z20lib_match_mse_kernelIfEvPKT_S2_iiPS0_,@"STO_CUDA_ENTRY STV_DEFAULT"
_Z20lib_match_mse_kernelIfEvPKT_S2_iiPS0_:
.text._Z20lib_match_mse_kernelIfEvPKT_S2_iiPS0_:
[----:B------:R-:W-:Y:S08]  /*0000*/  LDC R1, c[0x0][0x37c] ;  /* 0x0000df00ff017b82 */ /* 0x000ff00000000800 */
[----:B------:R-:W0:Y:S01]  /*0010*/  LDC R9, c[0x0][0x390] ;  /* 0x0000e400ff097b82 */ /* 0x000e220000000800 */
[----:B------:R-:W1:Y:S01]  /*0020*/  S2R R6, SR_TID.X ;  /* 0x0000000000067919 */ /* 0x000e620000002100 */
[----:B------:R-:W1:Y:S01]  /*0030*/  LDCU UR4, c[0x0][0x360] ;  /* 0x00006c00ff0477ac */ /* 0x000e620008000800 */
[----:B------:R-:W-:Y:S01]  /*0040*/  IMAD.MOV.U32 R13, RZ, RZ, RZ ;  /* 0x000000ffff0d7224 */ /* 0x000fe200078e00ff */
        /* <DEDUP_REMOVED lines=56> */
.L_x_44:
        /* <DEDUP_REMOVED lines=39> */
.L_x_43:
        /* <DEDUP_REMOVED lines=31> */
.L_x_45:
        /* <DEDUP_REMOVED lines=37> */
.L_x_42:
        /* <DEDUP_REMOVED lines=12> */
[----:B------:R-:W-:Y:S05]  /*0b40*/  CALL.REL.NOINC `($__internal_3_$__cuda_sm3x_div_rn_noftz_f32_slowpath) ;  /* 0x0000000000187944 */ /* 0x000fea0003c00000 */
[----:B------:R-:W-:-:S07]  /*0b50*/  IMAD.MOV.U32 R5, RZ, RZ, R0 ;  /* 0x000000ffff057224 */ /* 0x000fce00078e0000 */
.L_x_47:
[----:B------:R-:W-:Y:S05]  /*0b60*/  BSYNC.RECONVERGENT B0 ;  /* 0x0000000000007941 */ /* 0x000fea0003800200 */
.L_x_46:
[----:B------:R-:W0:Y:S02]  /*0b70*/  LDC.64 R2, c[0x0][0x398] ;  /* 0x0000e600ff027b82 */ /* 0x000e240000000a00 */
[----:B0-----:R-:W-:-:S05]  /*0b80*/  IMAD.WIDE R6, R6, 0x4, R2 ;  /* 0x0000000406067825 */ /* 0x001fca00078e0202 */
[----:B------:R-:W-:Y:S01]  /*0b90*/  STG.E desc[UR4][R6.64], R5 ;  /* 0x0000000506007986 */ /* 0x000fe2000c101904 */
[----:B------:R-:W-:Y:S05]  /*0ba0*/  EXIT ;  /* 0x000000000000794d */ /* 0x000fea0003800000 */
        .weak           $__internal_3_$__cuda_sm3x_div_rn_noftz_f32_slowpath
        .type           $__internal_3_$__cuda_sm3x_div_rn_noftz_f32_slowpath,@function
        .size           $__internal_3_$__cuda_sm3x_div_rn_noftz_f32_slowpath,(.L_x_63 - $__internal_3_$__cuda_sm3x_div_rn_noftz_f32_slowpath)
$__internal_3_$__cuda_sm3x_div_rn_noftz_f32_slowpath:
        /* <DEDUP_REMOVED lines=35> */
.L_x_49:
        /* <DEDUP_REMOVED lines=51> */
.L_x_56:
[----:B------:R-:W-:-:S04]  /*1110*/  LOP3.LUT R0, R0, 0x80000000, RZ, 0xc0, !PT ;  /* 0x8000000000007812 */ /* 0x000fc800078ec0ff */
[----:B------:R-:W-:Y:S01]  /*1120*/  LOP3.LUT R0, R0, 0x7f800000, RZ, 0xfc, !PT ;  /* 0x7f80000000007812 */ /* 0x000fe200078efcff */
[----:B------:R-:W-:Y:S06]  /*1130*/  BRA `(.L_x_57) ;  /* 0x0000000000047947 */ /* 0x000fec0003800000 */
.L_x_55:
[----:B------:R-:W-:-:S07]  /*1140*/  IMAD R0, R4, 0x800000, R0 ;  /* 0x0080000004007824 */ /* 0x000fce00078e0200 */
.L_x_57:
[----:B------:R-:W-:Y:S05]  /*1150*/  BSYNC.RECONVERGENT B2 ;  /* 0x0000000000027941 */ /* 0x000fea0003800200 */
.L_x_54:
[----:B------:R-:W-:Y:S05]  /*1160*/  BRA `(.L_x_58) ;  /* 0x0000000000207947 */ /* 0x000fea0003800000 */
.L_x_53:
[----:B------:R-:W-:-:S04]  /*1170*/  LOP3.LUT R0, R4, 0x80000000, R3, 0x48, !PT ;  /* 0x8000000004007812 */ /* 0x000fc800078e4803 */
[----:B------:R-:W-:Y:S01]  /*1180*/  LOP3.LUT R0, R0, 0x7f800000, RZ, 0xfc, !PT ;  /* 0x7f80000000007812 */ /* 0x000fe200078efcff */
[----:B------:R-:W-:Y:S06]  /*1190*/  BRA `(.L_x_58) ;  /* 0x0000000000147947 */ /* 0x000fec0003800000 */
.L_x_52:
[----:B------:R-:W-:Y:S01]  /*11a0*/  LOP3.LUT R0, R4, 0x80000000, R3, 0x48, !PT ;  /* 0x8000000004007812 */ /* 0x000fe200078e4803 */
[----:B------:R-:W-:Y:S06]  /*11b0*/  BRA `(.L_x_58) ;  /* 0x00000000000c7947 */ /* 0x000fec0003800000 */
.L_x_51:
[----:B------:R-:W0:Y:S01]  /*11c0*/  MUFU.RSQ R0, -QNAN ;  /* 0xffc0000000007908 */ /* 0x000e220000001400 */
[----:B------:R-:W-:Y:S05]  /*11d0*/  BRA `(.L_x_58) ;  /* 0x0000000000047947 */ /* 0x000fea0003800000 */
.L_x_50:
[----:B------:R-:W-:-:S07]  /*11e0*/  FADD.FTZ R0, R3, R0 ;  /* 0x0000000003007221 */ /* 0x000fce0000010000 */
.L_x_58:
[----:B------:R-:W-:Y:S05]  /*11f0*/  BSYNC.RECONVERGENT B1 ;  /* 0x0000000000017941 */ /* 0x000fea0003800200 */
.L_x_48:
[----:B------:R-:W-:-:S04]  /*1200*/  IMAD.MOV.U32 R3, RZ, RZ, 0x0 ;  /* 0x00000000ff037424 */ /* 0x000fc800078e00ff */
[----:B0-----:R-:W-:Y:S05]  /*1210*/  RET.REL.NODEC R2 `(_Z20lib_match_mse_kernelIfEvPKT_S2_iiPS0_) ;  /* 0xffffffec02787950 */ /* 0x001fea0003c3ffff */
.L_x_59:
        /* <DEDUP_REMOVED lines=14> */
.L_x_63:


//--------------------- .nv.shared.reserved.0     --------------------------
	.section	.nv.shared.reserved.0,"aw",@nobits
	.weak		__nv_reservedSMEM_offset_0_alias
	.size		__nv_reservedSMEM_offset_0_alias, 0, 64
	.other		__nv_reservedSMEM_offset_0_alias,@"STO_CUDA_RESERVED_SHARED STV_DEFAULT"
__nv_reservedSMEM_offset_0_alias:
	.zero		0
	.zero		64


//--------------------- .nv.constant0._Z20lib_match_mse_kernelIdEvPKT_S2_iiPS0_i --------------------------
	.section	.nv.constant0._Z20lib_match_mse_kernelIdEvPKT_S2_iiPS0_i,"a",@progbits
	.sectionflags	@""
	.align	4
.nv.constant0._Z20lib_match_mse_kernelIdEvPKT_S2_iiPS0_i:
	.zero		932


//--------------------- .nv.constant0._Z20lib_match_mse_kernelIfEvPKT_S2_iiPS0_i --------------------------
	.section	.nv.constant0._Z20lib_match_mse_kernelIfEvPKT_S2_iiPS0_i,"a",@progbits
	.sectionflags	@""
	.align	4
.nv.constant0._Z20lib_match_mse_kernelIfEvPKT_S2_iiPS0_i:
	.zero		932


//--------------------- .nv.constant0._Z20lib_match_mse_kernelIdEvPKT_S2_iiPS0_ --------------------------
	.section	.nv.constant0._Z20lib_match_mse_kernelIdEvPKT_S2_iiPS0_,"a",@progbits
	.sectionflags	@""
	.align	4
.nv.constant0._Z20lib_match_mse_kernelIdEvPKT_S2_iiPS0_:
	.zero		928


//--------------------- .nv.constant0._Z20lib_match_mse_kernelIfEvPKT_S2_iiPS0_ --------------------------
	.section	.nv.constant0._Z20lib_match_mse_kernelIfEvPKT_S2_iiPS0_,"a",@progbits
	.sectionflags	@""
	.align	4
.nv.constant0._Z20lib_match_mse_kernelIfEvPKT_S2_iiPS0_:
	.zero		928


//--------------------- SYMBOLS --------------------------

	.type		.nv.reservedSmem.offset0,@object
	.size		.nv.reservedSmem.offset0,0x4
